//
// Generated by NVIDIA NVVM Compiler
//
// Compiler Build ID: CL-36424714
// Cuda compilation tools, release 13.0, V13.0.88
// Based on NVVM 20.0.0
//

.version 9.0
.target sm_100
.address_size 64

	// .globl	_Z13pi_estimationPfP17curandStateXORWOW
.global .align 4 .b8 precalc_xorwow_matrix[102400];
.global .align 4 .b8 precalc_xorwow_offset_matrix[102400];
.global .align 4 .b8 mrg32k3aM1[2304];
.global .align 4 .b8 mrg32k3aM2[2304];
.global .align 4 .b8 mrg32k3aM1SubSeq[2016];
.global .align 4 .b8 mrg32k3aM2SubSeq[2016];
.global .align 4 .b8 mrg32k3aM1Seq[2304];
.global .align 4 .b8 mrg32k3aM2Seq[2304];
.const .align 8 .b8 __cr_lgamma_table[72];

.visible .entry _Z13pi_estimationPfP17curandStateXORWOW(
	.param .u64 .ptr .align 1 _Z13pi_estimationPfP17curandStateXORWOW_param_0,
	.param .u64 .ptr .align 1 _Z13pi_estimationPfP17curandStateXORWOW_param_1
)
{
	.reg .pred 	%p<48>;
	.reg .b32 	%r<887>;
	.reg .b32 	%f<28>;
	.reg .b64 	%rd<27>;

	ld.param.u64 	%rd9, [_Z13pi_estimationPfP17curandStateXORWOW_param_0];
	ld.param.u64 	%rd10, [_Z13pi_estimationPfP17curandStateXORWOW_param_1];
	cvta.to.global.u64 	%rd11, %rd10;
	mov.u32 	%r372, %tid.x;
	mov.u32 	%r373, %ntid.x;
	mov.u32 	%r374, %ctaid.x;
	mad.lo.s32 	%r375, %r373, %r374, %r372;
	cvt.u64.u32 	%rd1, %r375;
	mul.wide.u32 	%rd12, %r375, 48;
	add.s64 	%rd2, %rd11, %rd12;
	mov.b32 	%r376, 1478573778;
	mov.b32 	%r377, 716983765;
	st.global.v2.u32 	[%rd2], {%r377, %r376};
	mov.b32 	%r378, -123459836;
	mov.b32 	%r379, 1163863128;
	st.global.v2.u32 	[%rd2+8], {%r379, %r378};
	mov.b32 	%r380, 1360900310;
	mov.b32 	%r381, -589760388;
	st.global.v2.u32 	[%rd2+16], {%r381, %r380};
	setp.eq.s32 	%p1, %r375, 0;
	@%p1 bra 	$L__BB0_42;
	mov.b32 	%r694, 0;
	mov.u64 	%rd26, %rd1;
$L__BB0_2:
	and.b64  	%rd4, %rd26, 3;
	setp.eq.s64 	%p2, %rd4, 0;
	@%p2 bra 	$L__BB0_41;
	mul.wide.u32 	%rd13, %r694, 3200;
	mov.u64 	%rd14, precalc_xorwow_matrix;
	add.s64 	%rd5, %rd14, %rd13;
	cvt.u32.u64 	%r2, %rd4;
	mov.b32 	%r695, 0;
$L__BB0_4:
	mov.b32 	%r708, 0;
	mov.u32 	%r709, %r708;
	mov.u32 	%r710, %r708;
	mov.u32 	%r711, %r708;
	mov.u32 	%r712, %r708;
	mov.u32 	%r701, %r708;
$L__BB0_5:
	mul.wide.u32 	%rd15, %r701, 4;
	add.s64 	%rd16, %rd2, %rd15;
	ld.global.u32 	%r10, [%rd16+4];
	shl.b32 	%r11, %r701, 5;
	mov.b32 	%r707, 0;
$L__BB0_6:
	.pragma "nounroll";
	shr.u32 	%r386, %r10, %r707;
	and.b32  	%r387, %r386, 1;
	setp.eq.b32 	%p3, %r387, 1;
	not.pred 	%p4, %p3;
	add.s32 	%r388, %r11, %r707;
	mul.lo.s32 	%r389, %r388, 5;
	mul.wide.u32 	%rd17, %r389, 4;
	add.s64 	%rd6, %rd5, %rd17;
	@%p4 bra 	$L__BB0_8;
	ld.global.u32 	%r390, [%rd6];
	xor.b32  	%r712, %r712, %r390;
	ld.global.u32 	%r391, [%rd6+4];
	xor.b32  	%r711, %r711, %r391;
	ld.global.u32 	%r392, [%rd6+8];
	xor.b32  	%r710, %r710, %r392;
	ld.global.u32 	%r393, [%rd6+12];
	xor.b32  	%r709, %r709, %r393;
	ld.global.u32 	%r394, [%rd6+16];
	xor.b32  	%r708, %r708, %r394;
$L__BB0_8:
	and.b32  	%r396, %r386, 2;
	setp.eq.s32 	%p5, %r396, 0;
	@%p5 bra 	$L__BB0_10;
	ld.global.u32 	%r397, [%rd6+20];
	xor.b32  	%r712, %r712, %r397;
	ld.global.u32 	%r398, [%rd6+24];
	xor.b32  	%r711, %r711, %r398;
	ld.global.u32 	%r399, [%rd6+28];
	xor.b32  	%r710, %r710, %r399;
	ld.global.u32 	%r400, [%rd6+32];
	xor.b32  	%r709, %r709, %r400;
	ld.global.u32 	%r401, [%rd6+36];
	xor.b32  	%r708, %r708, %r401;
$L__BB0_10:
	and.b32  	%r403, %r386, 4;
	setp.eq.s32 	%p6, %r403, 0;
	@%p6 bra 	$L__BB0_12;
	ld.global.u32 	%r404, [%rd6+40];
	xor.b32  	%r712, %r712, %r404;
	ld.global.u32 	%r405, [%rd6+44];
	xor.b32  	%r711, %r711, %r405;
	ld.global.u32 	%r406, [%rd6+48];
	xor.b32  	%r710, %r710, %r406;
	ld.global.u32 	%r407, [%rd6+52];
	xor.b32  	%r709, %r709, %r407;
	ld.global.u32 	%r408, [%rd6+56];
	xor.b32  	%r708, %r708, %r408;
$L__BB0_12:
	and.b32  	%r410, %r386, 8;
	setp.eq.s32 	%p7, %r410, 0;
	@%p7 bra 	$L__BB0_14;
	ld.global.u32 	%r411, [%rd6+60];
	xor.b32  	%r712, %r712, %r411;
	ld.global.u32 	%r412, [%rd6+64];
	xor.b32  	%r711, %r711, %r412;
	ld.global.u32 	%r413, [%rd6+68];
	xor.b32  	%r710, %r710, %r413;
	ld.global.u32 	%r414, [%rd6+72];
	xor.b32  	%r709, %r709, %r414;
	ld.global.u32 	%r415, [%rd6+76];
	xor.b32  	%r708, %r708, %r415;
$L__BB0_14:
	and.b32  	%r417, %r386, 16;
	setp.eq.s32 	%p8, %r417, 0;
	@%p8 bra 	$L__BB0_16;
	ld.global.u32 	%r418, [%rd6+80];
	xor.b32  	%r712, %r712, %r418;
	ld.global.u32 	%r419, [%rd6+84];
	xor.b32  	%r711, %r711, %r419;
	ld.global.u32 	%r420, [%rd6+88];
	xor.b32  	%r710, %r710, %r420;
	ld.global.u32 	%r421, [%rd6+92];
	xor.b32  	%r709, %r709, %r421;
	ld.global.u32 	%r422, [%rd6+96];
	xor.b32  	%r708, %r708, %r422;
$L__BB0_16:
	and.b32  	%r424, %r386, 32;
	setp.eq.s32 	%p9, %r424, 0;
	@%p9 bra 	$L__BB0_18;
	ld.global.u32 	%r425, [%rd6+100];
	xor.b32  	%r712, %r712, %r425;
	ld.global.u32 	%r426, [%rd6+104];
	xor.b32  	%r711, %r711, %r426;
	ld.global.u32 	%r427, [%rd6+108];
	xor.b32  	%r710, %r710, %r427;
	ld.global.u32 	%r428, [%rd6+112];
	xor.b32  	%r709, %r709, %r428;
	ld.global.u32 	%r429, [%rd6+116];
	xor.b32  	%r708, %r708, %r429;
$L__BB0_18:
	and.b32  	%r431, %r386, 64;
	setp.eq.s32 	%p10, %r431, 0;
	@%p10 bra 	$L__BB0_20;
	ld.global.u32 	%r432, [%rd6+120];
	xor.b32  	%r712, %r712, %r432;
	ld.global.u32 	%r433, [%rd6+124];
	xor.b32  	%r711, %r711, %r433;
	ld.global.u32 	%r434, [%rd6+128];
	xor.b32  	%r710, %r710, %r434;
	ld.global.u32 	%r435, [%rd6+132];
	xor.b32  	%r709, %r709, %r435;
	ld.global.u32 	%r436, [%rd6+136];
	xor.b32  	%r708, %r708, %r436;
$L__BB0_20:
	and.b32  	%r438, %r386, 128;
	setp.eq.s32 	%p11, %r438, 0;
	@%p11 bra 	$L__BB0_22;
	ld.global.u32 	%r439, [%rd6+140];
	xor.b32  	%r712, %r712, %r439;
	ld.global.u32 	%r440, [%rd6+144];
	xor.b32  	%r711, %r711, %r440;
	ld.global.u32 	%r441, [%rd6+148];
	xor.b32  	%r710, %r710, %r441;
	ld.global.u32 	%r442, [%rd6+152];
	xor.b32  	%r709, %r709, %r442;
	ld.global.u32 	%r443, [%rd6+156];
	xor.b32  	%r708, %r708, %r443;
$L__BB0_22:
	and.b32  	%r445, %r386, 256;
	setp.eq.s32 	%p12, %r445, 0;
	@%p12 bra 	$L__BB0_24;
	ld.global.u32 	%r446, [%rd6+160];
	xor.b32  	%r712, %r712, %r446;
	ld.global.u32 	%r447, [%rd6+164];
	xor.b32  	%r711, %r711, %r447;
	ld.global.u32 	%r448, [%rd6+168];
	xor.b32  	%r710, %r710, %r448;
	ld.global.u32 	%r449, [%rd6+172];
	xor.b32  	%r709, %r709, %r449;
	ld.global.u32 	%r450, [%rd6+176];
	xor.b32  	%r708, %r708, %r450;
$L__BB0_24:
	and.b32  	%r452, %r386, 512;
	setp.eq.s32 	%p13, %r452, 0;
	@%p13 bra 	$L__BB0_26;
	ld.global.u32 	%r453, [%rd6+180];
	xor.b32  	%r712, %r712, %r453;
	ld.global.u32 	%r454, [%rd6+184];
	xor.b32  	%r711, %r711, %r454;
	ld.global.u32 	%r455, [%rd6+188];
	xor.b32  	%r710, %r710, %r455;
	ld.global.u32 	%r456, [%rd6+192];
	xor.b32  	%r709, %r709, %r456;
	ld.global.u32 	%r457, [%rd6+196];
	xor.b32  	%r708, %r708, %r457;
$L__BB0_26:
	and.b32  	%r459, %r386, 1024;
	setp.eq.s32 	%p14, %r459, 0;
	@%p14 bra 	$L__BB0_28;
	ld.global.u32 	%r460, [%rd6+200];
	xor.b32  	%r712, %r712, %r460;
	ld.global.u32 	%r461, [%rd6+204];
	xor.b32  	%r711, %r711, %r461;
	ld.global.u32 	%r462, [%rd6+208];
	xor.b32  	%r710, %r710, %r462;
	ld.global.u32 	%r463, [%rd6+212];
	xor.b32  	%r709, %r709, %r463;
	ld.global.u32 	%r464, [%rd6+216];
	xor.b32  	%r708, %r708, %r464;
$L__BB0_28:
	and.b32  	%r466, %r386, 2048;
	setp.eq.s32 	%p15, %r466, 0;
	@%p15 bra 	$L__BB0_30;
	ld.global.u32 	%r467, [%rd6+220];
	xor.b32  	%r712, %r712, %r467;
	ld.global.u32 	%r468, [%rd6+224];
	xor.b32  	%r711, %r711, %r468;
	ld.global.u32 	%r469, [%rd6+228];
	xor.b32  	%r710, %r710, %r469;
	ld.global.u32 	%r470, [%rd6+232];
	xor.b32  	%r709, %r709, %r470;
	ld.global.u32 	%r471, [%rd6+236];
	xor.b32  	%r708, %r708, %r471;
$L__BB0_30:
	and.b32  	%r473, %r386, 4096;
	setp.eq.s32 	%p16, %r473, 0;
	@%p16 bra 	$L__BB0_32;
	ld.global.u32 	%r474, [%rd6+240];
	xor.b32  	%r712, %r712, %r474;
	ld.global.u32 	%r475, [%rd6+244];
	xor.b32  	%r711, %r711, %r475;
	ld.global.u32 	%r476, [%rd6+248];
	xor.b32  	%r710, %r710, %r476;
	ld.global.u32 	%r477, [%rd6+252];
	xor.b32  	%r709, %r709, %r477;
	ld.global.u32 	%r478, [%rd6+256];
	xor.b32  	%r708, %r708, %r478;
$L__BB0_32:
	and.b32  	%r480, %r386, 8192;
	setp.eq.s32 	%p17, %r480, 0;
	@%p17 bra 	$L__BB0_34;
	ld.global.u32 	%r481, [%rd6+260];
	xor.b32  	%r712, %r712, %r481;
	ld.global.u32 	%r482, [%rd6+264];
	xor.b32  	%r711, %r711, %r482;
	ld.global.u32 	%r483, [%rd6+268];
	xor.b32  	%r710, %r710, %r483;
	ld.global.u32 	%r484, [%rd6+272];
	xor.b32  	%r709, %r709, %r484;
	ld.global.u32 	%r485, [%rd6+276];
	xor.b32  	%r708, %r708, %r485;
$L__BB0_34:
	and.b32  	%r487, %r386, 16384;
	setp.eq.s32 	%p18, %r487, 0;
	@%p18 bra 	$L__BB0_36;
	ld.global.u32 	%r488, [%rd6+280];
	xor.b32  	%r712, %r712, %r488;
	ld.global.u32 	%r489, [%rd6+284];
	xor.b32  	%r711, %r711, %r489;
	ld.global.u32 	%r490, [%rd6+288];
	xor.b32  	%r710, %r710, %r490;
	ld.global.u32 	%r491, [%rd6+292];
	xor.b32  	%r709, %r709, %r491;
	ld.global.u32 	%r492, [%rd6+296];
	xor.b32  	%r708, %r708, %r492;
$L__BB0_36:
	and.b32  	%r494, %r386, 32768;
	setp.eq.s32 	%p19, %r494, 0;
	@%p19 bra 	$L__BB0_38;
	ld.global.u32 	%r495, [%rd6+300];
	xor.b32  	%r712, %r712, %r495;
	ld.global.u32 	%r496, [%rd6+304];
	xor.b32  	%r711, %r711, %r496;
	ld.global.u32 	%r497, [%rd6+308];
	xor.b32  	%r710, %r710, %r497;
	ld.global.u32 	%r498, [%rd6+312];
	xor.b32  	%r709, %r709, %r498;
	ld.global.u32 	%r499, [%rd6+316];
	xor.b32  	%r708, %r708, %r499;
$L__BB0_38:
	add.s32 	%r707, %r707, 16;
	setp.ne.s32 	%p20, %r707, 32;
	@%p20 bra 	$L__BB0_6;
	mad.lo.s32 	%r500, %r701, -31, %r11;
	add.s32 	%r701, %r500, 1;
	setp.ne.s32 	%p21, %r701, 5;
	@%p21 bra 	$L__BB0_5;
	st.global.u32 	[%rd2+4], %r712;
	st.global.u32 	[%rd2+8], %r711;
	st.global.u32 	[%rd2+12], %r710;
	st.global.u32 	[%rd2+16], %r709;
	st.global.u32 	[%rd2+20], %r708;
	add.s32 	%r695, %r695, 1;
	setp.lt.u32 	%p22, %r695, %r2;
	@%p22 bra 	$L__BB0_4;
$L__BB0_41:
	shr.u64 	%rd7, %rd26, 2;
	add.s32 	%r694, %r694, 1;
	setp.gt.u64 	%p23, %rd26, 3;
	mov.u64 	%rd26, %rd7;
	@%p23 bra 	$L__BB0_2;
$L__BB0_42:
	mov.b32 	%r800, 0;
	mov.u64 	%rd21, precalc_xorwow_offset_matrix;
	mov.u32 	%r801, %r800;
	mov.u32 	%r802, %r800;
	mov.u32 	%r803, %r800;
	mov.u32 	%r804, %r800;
	mov.u32 	%r793, %r800;
$L__BB0_43:
	mul.wide.u32 	%rd18, %r793, 4;
	add.s64 	%rd19, %rd2, %rd18;
	ld.global.u32 	%r188, [%rd19+4];
	shl.b32 	%r189, %r793, 5;
	mov.b32 	%r799, 0;
$L__BB0_44:
	.pragma "nounroll";
	shr.u32 	%r503, %r188, %r799;
	and.b32  	%r504, %r503, 1;
	setp.eq.b32 	%p24, %r504, 1;
	not.pred 	%p25, %p24;
	add.s32 	%r505, %r189, %r799;
	mul.lo.s32 	%r506, %r505, 5;
	mul.wide.u32 	%rd20, %r506, 4;
	add.s64 	%rd8, %rd21, %rd20;
	@%p25 bra 	$L__BB0_46;
	ld.global.u32 	%r507, [%rd8];
	xor.b32  	%r804, %r804, %r507;
	ld.global.u32 	%r508, [%rd8+4];
	xor.b32  	%r803, %r803, %r508;
	ld.global.u32 	%r509, [%rd8+8];
	xor.b32  	%r802, %r802, %r509;
	ld.global.u32 	%r510, [%rd8+12];
	xor.b32  	%r801, %r801, %r510;
	ld.global.u32 	%r511, [%rd8+16];
	xor.b32  	%r800, %r800, %r511;
$L__BB0_46:
	and.b32  	%r513, %r503, 2;
	setp.eq.s32 	%p26, %r513, 0;
	@%p26 bra 	$L__BB0_48;
	ld.global.u32 	%r514, [%rd8+20];
	xor.b32  	%r804, %r804, %r514;
	ld.global.u32 	%r515, [%rd8+24];
	xor.b32  	%r803, %r803, %r515;
	ld.global.u32 	%r516, [%rd8+28];
	xor.b32  	%r802, %r802, %r516;
	ld.global.u32 	%r517, [%rd8+32];
	xor.b32  	%r801, %r801, %r517;
	ld.global.u32 	%r518, [%rd8+36];
	xor.b32  	%r800, %r800, %r518;
$L__BB0_48:
	and.b32  	%r520, %r503, 4;
	setp.eq.s32 	%p27, %r520, 0;
	@%p27 bra 	$L__BB0_50;
	ld.global.u32 	%r521, [%rd8+40];
	xor.b32  	%r804, %r804, %r521;
	ld.global.u32 	%r522, [%rd8+44];
	xor.b32  	%r803, %r803, %r522;
	ld.global.u32 	%r523, [%rd8+48];
	xor.b32  	%r802, %r802, %r523;
	ld.global.u32 	%r524, [%rd8+52];
	xor.b32  	%r801, %r801, %r524;
	ld.global.u32 	%r525, [%rd8+56];
	xor.b32  	%r800, %r800, %r525;
$L__BB0_50:
	and.b32  	%r527, %r503, 8;
	setp.eq.s32 	%p28, %r527, 0;
	@%p28 bra 	$L__BB0_52;
	ld.global.u32 	%r528, [%rd8+60];
	xor.b32  	%r804, %r804, %r528;
	ld.global.u32 	%r529, [%rd8+64];
	xor.b32  	%r803, %r803, %r529;
	ld.global.u32 	%r530, [%rd8+68];
	xor.b32  	%r802, %r802, %r530;
	ld.global.u32 	%r531, [%rd8+72];
	xor.b32  	%r801, %r801, %r531;
	ld.global.u32 	%r532, [%rd8+76];
	xor.b32  	%r800, %r800, %r532;
$L__BB0_52:
	and.b32  	%r534, %r503, 16;
	setp.eq.s32 	%p29, %r534, 0;
	@%p29 bra 	$L__BB0_54;
	ld.global.u32 	%r535, [%rd8+80];
	xor.b32  	%r804, %r804, %r535;
	ld.global.u32 	%r536, [%rd8+84];
	xor.b32  	%r803, %r803, %r536;
	ld.global.u32 	%r537, [%rd8+88];
	xor.b32  	%r802, %r802, %r537;
	ld.global.u32 	%r538, [%rd8+92];
	xor.b32  	%r801, %r801, %r538;
	ld.global.u32 	%r539, [%rd8+96];
	xor.b32  	%r800, %r800, %r539;
$L__BB0_54:
	and.b32  	%r541, %r503, 32;
	setp.eq.s32 	%p30, %r541, 0;
	@%p30 bra 	$L__BB0_56;
	ld.global.u32 	%r542, [%rd8+100];
	xor.b32  	%r804, %r804, %r542;
	ld.global.u32 	%r543, [%rd8+104];
	xor.b32  	%r803, %r803, %r543;
	ld.global.u32 	%r544, [%rd8+108];
	xor.b32  	%r802, %r802, %r544;
	ld.global.u32 	%r545, [%rd8+112];
	xor.b32  	%r801, %r801, %r545;
	ld.global.u32 	%r546, [%rd8+116];
	xor.b32  	%r800, %r800, %r546;
$L__BB0_56:
	and.b32  	%r548, %r503, 64;
	setp.eq.s32 	%p31, %r548, 0;
	@%p31 bra 	$L__BB0_58;
	ld.global.u32 	%r549, [%rd8+120];
	xor.b32  	%r804, %r804, %r549;
	ld.global.u32 	%r550, [%rd8+124];
	xor.b32  	%r803, %r803, %r550;
	ld.global.u32 	%r551, [%rd8+128];
	xor.b32  	%r802, %r802, %r551;
	ld.global.u32 	%r552, [%rd8+132];
	xor.b32  	%r801, %r801, %r552;
	ld.global.u32 	%r553, [%rd8+136];
	xor.b32  	%r800, %r800, %r553;
$L__BB0_58:
	and.b32  	%r555, %r503, 128;
	setp.eq.s32 	%p32, %r555, 0;
	@%p32 bra 	$L__BB0_60;
	ld.global.u32 	%r556, [%rd8+140];
	xor.b32  	%r804, %r804, %r556;
	ld.global.u32 	%r557, [%rd8+144];
	xor.b32  	%r803, %r803, %r557;
	ld.global.u32 	%r558, [%rd8+148];
	xor.b32  	%r802, %r802, %r558;
	ld.global.u32 	%r559, [%rd8+152];
	xor.b32  	%r801, %r801, %r559;
	ld.global.u32 	%r560, [%rd8+156];
	xor.b32  	%r800, %r800, %r560;
$L__BB0_60:
	and.b32  	%r562, %r503, 256;
	setp.eq.s32 	%p33, %r562, 0;
	@%p33 bra 	$L__BB0_62;
	ld.global.u32 	%r563, [%rd8+160];
	xor.b32  	%r804, %r804, %r563;
	ld.global.u32 	%r564, [%rd8+164];
	xor.b32  	%r803, %r803, %r564;
	ld.global.u32 	%r565, [%rd8+168];
	xor.b32  	%r802, %r802, %r565;
	ld.global.u32 	%r566, [%rd8+172];
	xor.b32  	%r801, %r801, %r566;
	ld.global.u32 	%r567, [%rd8+176];
	xor.b32  	%r800, %r800, %r567;
$L__BB0_62:
	and.b32  	%r569, %r503, 512;
	setp.eq.s32 	%p34, %r569, 0;
	@%p34 bra 	$L__BB0_64;
	ld.global.u32 	%r570, [%rd8+180];
	xor.b32  	%r804, %r804, %r570;
	ld.global.u32 	%r571, [%rd8+184];
	xor.b32  	%r803, %r803, %r571;
	ld.global.u32 	%r572, [%rd8+188];
	xor.b32  	%r802, %r802, %r572;
	ld.global.u32 	%r573, [%rd8+192];
	xor.b32  	%r801, %r801, %r573;
	ld.global.u32 	%r574, [%rd8+196];
	xor.b32  	%r800, %r800, %r574;
$L__BB0_64:
	and.b32  	%r576, %r503, 1024;
	setp.eq.s32 	%p35, %r576, 0;
	@%p35 bra 	$L__BB0_66;
	ld.global.u32 	%r577, [%rd8+200];
	xor.b32  	%r804, %r804, %r577;
	ld.global.u32 	%r578, [%rd8+204];
	xor.b32  	%r803, %r803, %r578;
	ld.global.u32 	%r579, [%rd8+208];
	xor.b32  	%r802, %r802, %r579;
	ld.global.u32 	%r580, [%rd8+212];
	xor.b32  	%r801, %r801, %r580;
	ld.global.u32 	%r581, [%rd8+216];
	xor.b32  	%r800, %r800, %r581;
$L__BB0_66:
	and.b32  	%r583, %r503, 2048;
	setp.eq.s32 	%p36, %r583, 0;
	@%p36 bra 	$L__BB0_68;
	ld.global.u32 	%r584, [%rd8+220];
	xor.b32  	%r804, %r804, %r584;
	ld.global.u32 	%r585, [%rd8+224];
	xor.b32  	%r803, %r803, %r585;
	ld.global.u32 	%r586, [%rd8+228];
	xor.b32  	%r802, %r802, %r586;
	ld.global.u32 	%r587, [%rd8+232];
	xor.b32  	%r801, %r801, %r587;
	ld.global.u32 	%r588, [%rd8+236];
	xor.b32  	%r800, %r800, %r588;
$L__BB0_68:
	and.b32  	%r590, %r503, 4096;
	setp.eq.s32 	%p37, %r590, 0;
	@%p37 bra 	$L__BB0_70;
	ld.global.u32 	%r591, [%rd8+240];
	xor.b32  	%r804, %r804, %r591;
	ld.global.u32 	%r592, [%rd8+244];
	xor.b32  	%r803, %r803, %r592;
	ld.global.u32 	%r593, [%rd8+248];
	xor.b32  	%r802, %r802, %r593;
	ld.global.u32 	%r594, [%rd8+252];
	xor.b32  	%r801, %r801, %r594;
	ld.global.u32 	%r595, [%rd8+256];
	xor.b32  	%r800, %r800, %r595;
$L__BB0_70:
	and.b32  	%r597, %r503, 8192;
	setp.eq.s32 	%p38, %r597, 0;
	@%p38 bra 	$L__BB0_72;
	ld.global.u32 	%r598, [%rd8+260];
	xor.b32  	%r804, %r804, %r598;
	ld.global.u32 	%r599, [%rd8+264];
	xor.b32  	%r803, %r803, %r599;
	ld.global.u32 	%r600, [%rd8+268];
	xor.b32  	%r802, %r802, %r600;
	ld.global.u32 	%r601, [%rd8+272];
	xor.b32  	%r801, %r801, %r601;
	ld.global.u32 	%r602, [%rd8+276];
	xor.b32  	%r800, %r800, %r602;
$L__BB0_72:
	and.b32  	%r604, %r503, 16384;
	setp.eq.s32 	%p39, %r604, 0;
	@%p39 bra 	$L__BB0_74;
	ld.global.u32 	%r605, [%rd8+280];
	xor.b32  	%r804, %r804, %r605;
	ld.global.u32 	%r606, [%rd8+284];
	xor.b32  	%r803, %r803, %r606;
	ld.global.u32 	%r607, [%rd8+288];
	xor.b32  	%r802, %r802, %r607;
	ld.global.u32 	%r608, [%rd8+292];
	xor.b32  	%r801, %r801, %r608;
	ld.global.u32 	%r609, [%rd8+296];
	xor.b32  	%r800, %r800, %r609;
$L__BB0_74:
	and.b32  	%r611, %r503, 32768;
	setp.eq.s32 	%p40, %r611, 0;
	@%p40 bra 	$L__BB0_76;
	ld.global.u32 	%r612, [%rd8+300];
	xor.b32  	%r804, %r804, %r612;
	ld.global.u32 	%r613, [%rd8+304];
	xor.b32  	%r803, %r803, %r613;
	ld.global.u32 	%r614, [%rd8+308];
	xor.b32  	%r802, %r802, %r614;
	ld.global.u32 	%r615, [%rd8+312];
	xor.b32  	%r801, %r801, %r615;
	ld.global.u32 	%r616, [%rd8+316];
	xor.b32  	%r800, %r800, %r616;
$L__BB0_76:
	add.s32 	%r799, %r799, 16;
	setp.ne.s32 	%p41, %r799, 32;
	@%p41 bra 	$L__BB0_44;
	mad.lo.s32 	%r617, %r793, -31, %r189;
	add.s32 	%r793, %r617, 1;
	setp.ne.s32 	%p42, %r793, 5;
	@%p42 bra 	$L__BB0_43;
	mov.b32 	%r886, 0;
	st.global.v2.u32 	[%rd2+24], {%r886, %r886};
	st.global.u32 	[%rd2+32], %r886;
	mov.b64 	%rd22, 0;
	st.global.u64 	[%rd2+40], %rd22;
	mov.b32 	%r880, 717708639;
$L__BB0_79:
	shr.u32 	%r620, %r804, 2;
	xor.b32  	%r621, %r620, %r804;
	shl.b32 	%r622, %r800, 4;
	shl.b32 	%r623, %r621, 1;
	xor.b32  	%r624, %r623, %r622;
	xor.b32  	%r625, %r624, %r621;
	xor.b32  	%r626, %r625, %r800;
	shr.u32 	%r627, %r803, 2;
	xor.b32  	%r628, %r627, %r803;
	shl.b32 	%r629, %r626, 4;
	shl.b32 	%r630, %r628, 1;
	xor.b32  	%r631, %r630, %r629;
	xor.b32  	%r632, %r631, %r628;
	xor.b32  	%r633, %r632, %r626;
	shr.u32 	%r634, %r802, 2;
	xor.b32  	%r635, %r634, %r802;
	shl.b32 	%r636, %r633, 4;
	shl.b32 	%r637, %r635, 1;
	xor.b32  	%r638, %r637, %r636;
	xor.b32  	%r639, %r638, %r635;
	xor.b32  	%r640, %r639, %r633;
	shr.u32 	%r641, %r801, 2;
	xor.b32  	%r642, %r641, %r801;
	shl.b32 	%r643, %r640, 4;
	shl.b32 	%r644, %r642, 1;
	xor.b32  	%r645, %r644, %r643;
	xor.b32  	%r646, %r645, %r642;
	xor.b32  	%r804, %r646, %r640;
	shr.u32 	%r647, %r800, 2;
	xor.b32  	%r648, %r647, %r800;
	shl.b32 	%r649, %r804, 4;
	shl.b32 	%r650, %r648, 1;
	xor.b32  	%r651, %r650, %r649;
	xor.b32  	%r652, %r651, %r648;
	xor.b32  	%r803, %r652, %r804;
	shr.u32 	%r653, %r626, 2;
	xor.b32  	%r654, %r653, %r626;
	shl.b32 	%r655, %r803, 4;
	shl.b32 	%r656, %r654, 1;
	xor.b32  	%r657, %r656, %r655;
	xor.b32  	%r658, %r657, %r654;
	xor.b32  	%r802, %r658, %r803;
	shr.u32 	%r659, %r633, 2;
	xor.b32  	%r660, %r659, %r633;
	shl.b32 	%r661, %r802, 4;
	shl.b32 	%r662, %r660, 1;
	xor.b32  	%r663, %r662, %r661;
	xor.b32  	%r664, %r663, %r660;
	xor.b32  	%r801, %r664, %r802;
	shr.u32 	%r665, %r640, 2;
	xor.b32  	%r666, %r665, %r640;
	shl.b32 	%r667, %r801, 4;
	shl.b32 	%r668, %r666, 1;
	xor.b32  	%r669, %r668, %r667;
	xor.b32  	%r670, %r669, %r666;
	xor.b32  	%r800, %r670, %r801;
	add.s32 	%r671, %r880, %r800;
	add.s32 	%r672, %r626, %r880;
	cvt.rn.f32.u32 	%f1, %r672;
	fma.rn.f32 	%f2, %f1, 0f2F800000, 0f2F000000;
	add.s32 	%r673, %r880, %r633;
	add.s32 	%r674, %r673, 362437;
	cvt.rn.f32.u32 	%f3, %r674;
	fma.rn.f32 	%f4, %f3, 0f2F800000, 0f2F000000;
	mul.f32 	%f5, %f4, %f4;
	fma.rn.f32 	%f6, %f2, %f2, %f5;
	setp.le.f32 	%p43, %f6, 0f3F800000;
	selp.u32 	%r675, 1, 0, %p43;
	add.s32 	%r676, %r886, %r675;
	add.s32 	%r677, %r880, %r640;
	add.s32 	%r678, %r677, 724874;
	cvt.rn.f32.u32 	%f7, %r678;
	fma.rn.f32 	%f8, %f7, 0f2F800000, 0f2F000000;
	add.s32 	%r679, %r880, %r804;
	add.s32 	%r680, %r679, 1087311;
	cvt.rn.f32.u32 	%f9, %r680;
	fma.rn.f32 	%f10, %f9, 0f2F800000, 0f2F000000;
	mul.f32 	%f11, %f10, %f10;
	fma.rn.f32 	%f12, %f8, %f8, %f11;
	setp.le.f32 	%p44, %f12, 0f3F800000;
	selp.u32 	%r681, 1, 0, %p44;
	add.s32 	%r682, %r676, %r681;
	add.s32 	%r683, %r880, %r803;
	add.s32 	%r684, %r683, 1449748;
	cvt.rn.f32.u32 	%f13, %r684;
	fma.rn.f32 	%f14, %f13, 0f2F800000, 0f2F000000;
	add.s32 	%r685, %r880, %r802;
	add.s32 	%r686, %r685, 1812185;
	cvt.rn.f32.u32 	%f15, %r686;
	fma.rn.f32 	%f16, %f15, 0f2F800000, 0f2F000000;
	mul.f32 	%f17, %f16, %f16;
	fma.rn.f32 	%f18, %f14, %f14, %f17;
	setp.le.f32 	%p45, %f18, 0f3F800000;
	selp.u32 	%r687, 1, 0, %p45;
	add.s32 	%r688, %r682, %r687;
	add.s32 	%r689, %r880, %r801;
	add.s32 	%r690, %r689, 2174622;
	cvt.rn.f32.u32 	%f19, %r690;
	fma.rn.f32 	%f20, %f19, 0f2F800000, 0f2F000000;
	add.s32 	%r691, %r671, 2537059;
	cvt.rn.f32.u32 	%f21, %r691;
	fma.rn.f32 	%f22, %f21, 0f2F800000, 0f2F000000;
	mul.f32 	%f23, %f22, %f22;
	fma.rn.f32 	%f24, %f20, %f20, %f23;
	setp.le.f32 	%p46, %f24, 0f3F800000;
	selp.u32 	%r692, 1, 0, %p46;
	add.s32 	%r886, %r688, %r692;
	add.s32 	%r880, %r880, 2899496;
	setp.ne.s32 	%p47, %r880, 1459979615;
	@%p47 bra 	$L__BB0_79;
	st.global.v2.u32 	[%rd2+8], {%r803, %r802};
	st.global.v2.u32 	[%rd2+16], {%r801, %r800};
	mov.b32 	%r693, 1459617178;
	st.global.v2.u32 	[%rd2], {%r693, %r804};
	cvta.to.global.u64 	%rd23, %rd9;
	cvt.rn.f32.u32 	%f25, %r886;
	mul.f32 	%f26, %f25, 0f40800000;
	mul.f32 	%f27, %f26, 0f3A800000;
	shl.b64 	%rd24, %rd1, 2;
	add.s64 	%rd25, %rd23, %rd24;
	st.global.f32 	[%rd25], %f27;
	ret;

}


// ===== COMPILED SASS (sm_100) =====

	.target	sm_100

	.elftype	@"ET_EXEC"


//--------------------- .note.nv.tkinfo           --------------------------
	.section	.note.nv.tkinfo,"",@"SHT_NOTE"
	.sectionflags	@"SHF_NOTE_NV_TKINFO"
	.tkinfo
        /*0018*/ 	.word	0x00000002
        /*0030*/ 	.string	""
        /*0030*/ 	.string	"ptxas"
        /*0030*/ 	.string	"Cuda compilation tools, release 13.0, V13.0.88"
        /*0030*/ 	.string	"Build cuda_13.0.r13.0/compiler.36424714_0"
        /*0030*/ 	.string	"-arch sm_100 -m 64 "



//--------------------- .note.nv.cuinfo           --------------------------
	.section	.note.nv.cuinfo,"",@"SHT_NOTE"
	.sectionflags	@"SHF_NOTE_NV_CUINFO"
        /*0018*/ 	.short	0x0002
        /*001a*/ 	.short	0x0064
        /*001c*/ 	.short	0x0082
	.zero		2


//--------------------- .nv.info                  --------------------------
	.section	.nv.info,"",@"SHT_CUDA_INFO"
	.align	4


	//----- nvinfo : EIATTR_REGCOUNT
	.align		4
        /*0000*/ 	.byte	0x04, 0x2f
        /*0002*/ 	.short	(.L_10 - .L_9)
	.align		4
.L_9:
        /*0004*/ 	.word	index@(_Z13pi_estimationPfP17curandStateXORWOW)
        /*0008*/ 	.word	0x00000020


	//----- nvinfo : EIATTR_FRAME_SIZE
	.align		4
.L_10:
        /*000c*/ 	.byte	0x04, 0x11
        /*000e*/ 	.short	(.L_12 - .L_11)
	.align		4
.L_11:
        /*0010*/ 	.word	index@(_Z13pi_estimationPfP17curandStateXORWOW)
        /*0014*/ 	.word	0x00000000


	//----- nvinfo : EIATTR_MIN_STACK_SIZE
	.align		4
.L_12:
        /*0018*/ 	.byte	0x04, 0x12
        /*001a*/ 	.short	(.L_14 - .L_13)
	.align		4
.L_13:
        /*001c*/ 	.word	index@(_Z13pi_estimationPfP17curandStateXORWOW)
        /*0020*/ 	.word	0x00000000
.L_14:


//--------------------- .nv.compat                --------------------------
	.section	.nv.compat,"",@"SHT_CUDA_COMPAT_INFO"
	.align	4
        /*0000*/ 	.byte	0x02, 0x09, 0x00, 0x00, 0x02, 0x02, 0x01, 0x00, 0x02, 0x05, 0x05, 0x00, 0x03, 0x07, 0x01, 0x01
        /*0010*/ 	.byte	0x02, 0x03, 0x00, 0x00, 0x02, 0x06, 0x01, 0x00, 0x04, 0x0b, 0x08, 0x00, 0x01, 0x00, 0x00, 0x00
        /*0020*/ 	.byte	0x00, 0x00, 0x00, 0x00


//--------------------- .nv.info._Z13pi_estimationPfP17curandStateXORWOW --------------------------
	.section	.nv.info._Z13pi_estimationPfP17curandStateXORWOW,"",@"SHT_CUDA_INFO"
	.sectionflags	@""
	.align	4


	//----- nvinfo : EIATTR_CUDA_API_VERSION
	.align		4
        /*0000*/ 	.byte	0x04, 0x37
        /*0002*/ 	.short	(.L_16 - .L_15)
.L_15:
        /*0004*/ 	.word	0x00000082


	//----- nvinfo : EIATTR_KPARAM_INFO
	.align		4
.L_16:
        /*0008*/ 	.byte	0x04, 0x17
        /*000a*/ 	.short	(.L_18 - .L_17)
.L_17:
        /*000c*/ 	.word	0x00000000
        /*0010*/ 	.short	0x0001
        /*0012*/ 	.short	0x0008
        /*0014*/ 	.byte	0x00, 0xf5, 0x21, 0x00


	//----- nvinfo : EIATTR_KPARAM_INFO
	.align		4
.L_18:
        /*0018*/ 	.byte	0x04, 0x17
        /*001a*/ 	.short	(.L_20 - .L_19)
.L_19:
        /*001c*/ 	.word	0x00000000
        /*0020*/ 	.short	0x0000
        /*0022*/ 	.short	0x0000
        /*0024*/ 	.byte	0x00, 0xf5, 0x21, 0x00


	//----- nvinfo : EIATTR_SPARSE_MMA_MASK
	.align		4
.L_20:
        /*0028*/ 	.byte	0x03, 0x50
        /*002a*/ 	.short	0x0000


	//----- nvinfo : EIATTR_MAXREG_COUNT
	.align		4
        /*002c*/ 	.byte	0x03, 0x1b
        /*002e*/ 	.short	0x00ff


	//----- nvinfo : EIATTR_MERCURY_ISA_VERSION
	.align		4
        /*0030*/ 	.byte	0x03, 0x5f
        /*0032*/ 	.short	0x0101


	//----- nvinfo : EIATTR_VRC_CTA_INIT_COUNT
	.align		4
        /*0034*/ 	.byte	0x02, 0x4a
	.zero		1
	.zero		1


	//----- nvinfo : EIATTR_EXIT_INSTR_OFFSETS
	.align		4
        /*0038*/ 	.byte	0x04, 0x1c
        /*003a*/ 	.short	(.L_22 - .L_21)


	//   ....[0]....
.L_21:
        /*003c*/ 	.word	0x00002140


	//----- nvinfo : EIATTR_CRS_STACK_SIZE
	.align		4
.L_22:
        /*0040*/ 	.byte	0x04, 0x1e
        /*0042*/ 	.short	(.L_24 - .L_23)
.L_23:
        /*0044*/ 	.word	0x00000000


	//----- nvinfo : EIATTR_CBANK_PARAM_SIZE
	.align		4
.L_24:
        /*0048*/ 	.byte	0x03, 0x19
        /*004a*/ 	.short	0x0010


	//----- nvinfo : EIATTR_PARAM_CBANK
	.align		4
        /*004c*/ 	.byte	0x04, 0x0a
        /*004e*/ 	.short	(.L_26 - .L_25)
	.align		4
.L_25:
        /*0050*/ 	.word	index@(.nv.constant0._Z13pi_estimationPfP17curandStateXORWOW)
        /*0054*/ 	.short	0x0380
        /*0056*/ 	.short	0x0010


	//----- nvinfo : EIATTR_SW_WAR
	.align		4
.L_26:
        /*0058*/ 	.byte	0x04, 0x36
        /*005a*/ 	.short	(.L_28 - .L_27)
.L_27:
        /*005c*/ 	.word	0x00000008
.L_28:


//--------------------- .nv.callgraph             --------------------------
	.section	.nv.callgraph,"",@"SHT_CUDA_CALLGRAPH"
	.align	4
	.sectionentsize	8
	.align		4
        /*0000*/ 	.word	0x00000000
	.align		4
        /*0004*/ 	.word	0xffffffff
	.align		4
        /*0008*/ 	.word	0x00000000
	.align		4
        /*000c*/ 	.word	0xfffffffe
	.align		4
        /*0010*/ 	.word	0x00000000
	.align		4
        /*0014*/ 	.word	0xfffffffd
	.align		4
        /*0018*/ 	.word	0x00000000
	.align		4
        /*001c*/ 	.word	0xfffffffc


//--------------------- .nv.constant4             --------------------------
	.section	.nv.constant4,"a",@progbits
	.align	8
	.align		8
.nv.constant4:
        /*0000*/ 	.dword	precalc_xorwow_matrix
	.align		8
        /*0008*/ 	.dword	precalc_xorwow_offset_matrix
	.align		8
        /*0010*/ 	.dword	mrg32k3aM1
	.align		8
        /*0018*/ 	.dword	mrg32k3aM2
	.align		8
        /*0020*/ 	.dword	mrg32k3aM1SubSeq
	.align		8
        /*0028*/ 	.dword	mrg32k3aM2SubSeq
	.align		8
        /*0030*/ 	.dword	mrg32k3aM1Seq
	.align		8
        /*0038*/ 	.dword	mrg32k3aM2Seq


//--------------------- .nv.constant3             --------------------------
	.section	.nv.constant3,"a",@progbits
	.align	8
.nv.constant3:
	.type		__cr_lgamma_table,@object
	.size		__cr_lgamma_table,(.L_8 - __cr_lgamma_table)
__cr_lgamma_table:
        /*0000*/ 	.byte	0x00, 0x00, 0x00, 0x00, 0x00, 0x00, 0x00, 0x00, 0x00, 0x00, 0x00, 0x00, 0x00, 0x00, 0x00, 0x00
        /*0010*/ 	.byte	0xef, 0x39, 0xfa, 0xfe, 0x42, 0x2e, 0xe6, 0x3f, 0x02, 0x20, 0x2a, 0xfa, 0x0b, 0xab, 0xfc, 0x3f
        /*0020*/ 	.byte	0xf9, 0x2c, 0x92, 0x7c, 0xa7, 0x6c, 0x09, 0x40, 0xc9, 0x79, 0x44, 0x3c, 0x64, 0x26, 0x13, 0x40
        /*0030*/ 	.byte	0xca, 0x01, 0xcf, 0x3a, 0x27, 0x51, 0x1a, 0x40, 0x30, 0xcc, 0x2d, 0xf3, 0xe1, 0x0c, 0x21, 0x40
        /*0040*/ 	.byte	0x0d, 0xb7, 0xfc, 0x82, 0x8e, 0x35, 0x25, 0x40
.L_8:


//--------------------- .text._Z13pi_estimationPfP17curandStateXORWOW --------------------------
	.section	.text._Z13pi_estimationPfP17curandStateXORWOW,"ax",@progbits
	.align	128
        .global         _Z13pi_estimationPfP17curandStateXORWOW
        .type           _Z13pi_estimationPfP17curandStateXORWOW,@function
        .size           _Z13pi_estimationPfP17curandStateXORWOW,(.L_x_12 - _Z13pi_estimationPfP17curandStateXORWOW)
        .other          _Z13pi_estimationPfP17curandStateXORWOW,@"STO_CUDA_ENTRY STV_DEFAULT"
_Z13pi_estimationPfP17curandStateXORWOW:
.text._Z13pi_estimationPfP17curandStateXORWOW:
[----:B------:R-:W-:Y:S01]  /*0000*/  LDC R1, c[0x0][0x37c] ;  /* 0x0000df00ff017b82 */ /* 0x000fe20000000800 */
[----:B------:R-:W0:Y:S07]  /*0010*/  S2R R0, SR_TID.X ;  /* 0x0000000000007919 */ /* 0x000e2e0000002100 */
[----:B------:R-:W1:Y:S01]  /*0020*/  LDC.64 R2, c[0x0][0x388] ;  /* 0x0000e200ff027b82 */ /* 0x000e620000000a00 */
[----:B------:R-:W0:Y:S01]  /*0030*/  LDCU UR4, c[0x0][0x360] ;  /* 0x00006c00ff0477ac */ /* 0x000e220008000800 */
[----:B------:R-:W-:Y:S01]  /*0040*/  IMAD.MOV.U32 R4, RZ, RZ, 0x2abc4dd5 ;  /* 0x2abc4dd5ff047424 */ /* 0x000fe200078e00ff */
[----:B------:R-:W0:Y:S01]  /*0050*/  S2R R5, SR_CTAID.X ;  /* 0x0000000000057919 */ /* 0x000e220000002500 */
[----:B------:R-:W-:Y:S01]  /*0060*/  IMAD.MOV.U32 R6, RZ, RZ, 0x455f2458 ;  /* 0x455f2458ff067424 */ /* 0x000fe200078e00ff */
[----:B------:R-:W2:Y:S01]  /*0070*/  LDCU.64 UR6, c[0x0][0x358] ;  /* 0x00006b00ff0677ac */ /* 0x000ea20008000a00 */
[----:B------:R-:W-:Y:S01]  /*0080*/  IMAD.MOV.U32 R7, RZ, RZ, -0x75bd8fc ;  /* 0xf8a42704ff077424 */ /* 0x000fe200078e00ff */
[----:B------:R-:W-:Y:S01]  /*0090*/  BSSY.RECONVERGENT B0, `(.L_x_0) ;  /* 0x00000df000007945 */ /* 0x000fe20003800200 */
[----:B------:R-:W-:-:S02]  /*00a0*/  IMAD.MOV.U32 R8, RZ, RZ, -0x23270784 ;  /* 0xdcd8f87cff087424 */ /* 0x000fc400078e00ff */
[----:B------:R-:W-:Y:S02]  /*00b0*/  IMAD.MOV.U32 R9, RZ, RZ, 0x511db0d6 ;  /* 0x511db0d6ff097424 */ /* 0x000fe400078e00ff */
[----:B0-----:R-:W-:Y:S02]  /*00c0*/  IMAD R0, R5, UR4, R0 ;  /* 0x0000000405007c24 */ /* 0x001fe4000f8e0200 */
[----:B------:R-:W-:Y:S02]  /*00d0*/  IMAD.MOV.U32 R5, RZ, RZ, 0x58213ed2 ;  /* 0x58213ed2ff057424 */ /* 0x000fe400078e00ff */
[C---:B-1----:R-:W-:Y:S01]  /*00e0*/  IMAD.WIDE.U32 R2, R0.reuse, 0x30, R2 ;  /* 0x0000003000027825 */ /* 0x042fe200078e0002 */
[----:B------:R-:W-:-:S04]  /*00f0*/  ISETP.NE.AND P0, PT, R0, RZ, PT ;  /* 0x000000ff0000720c */ /* 0x000fc80003f05270 */
[----:B--2---:R0:W-:Y:S04]  /*0100*/  STG.E.64 desc[UR6][R2.64], R4 ;  /* 0x0000000402007986 */ /* 0x0041e8000c101b06 */
[----:B------:R0:W-:Y:S04]  /*0110*/  STG.E.64 desc[UR6][R2.64+0x8], R6 ;  /* 0x0000080602007986 */ /* 0x0001e8000c101b06 */
[----:B------:R0:W-:Y:S01]  /*0120*/  STG.E.64 desc[UR6][R2.64+0x10], R8 ;  /* 0x0000100802007986 */ /* 0x0001e2000c101b06 */
[----:B------:R-:W-:Y:S05]  /*0130*/  @!P0 BRA `(.L_x_1) ;  /* 0x0000000c00508947 */ /* 0x000fea0003800000 */
[----:B------:R-:W-:Y:S02]  /*0140*/  IMAD.MOV.U32 R10, RZ, RZ, RZ ;  /* 0x000000ffff0a7224 */ /* 0x000fe400078e00ff */
[----:B------:R-:W-:Y:S02]  /*0150*/  IMAD.MOV.U32 R11, RZ, RZ, R0 ;  /* 0x000000ffff0b7224 */ /* 0x000fe400078e0000 */
[----:B------:R-:W-:-:S07]  /*0160*/  IMAD.MOV.U32 R12, RZ, RZ, RZ ;  /* 0x000000ffff0c7224 */ /* 0x000fce00078e00ff */
.L_x_7:
[----:B0-----:R-:W-:Y:S01]  /*0170*/  LOP3.LUT R2, R11, 0x3, RZ, 0xc0, !PT ;  /* 0x000000030b027812 */ /* 0x001fe200078ec0ff */
[----:B------:R-:W-:Y:S03]  /*0180*/  BSSY.RECONVERGENT B1, `(.L_x_2) ;  /* 0x00000c9000017945 */ /* 0x000fe60003800200 */
[----:B------:R-:W-:-:S04]  /*0190*/  ISETP.NE.U32.AND P0, PT, R2, RZ, PT ;  /* 0x000000ff0200720c */ /* 0x000fc80003f05070 */
[----:B------:R-:W-:-:S13]  /*01a0*/  ISETP.NE.AND.EX P0, PT, RZ, RZ, PT, P0 ;  /* 0x000000ffff00720c */ /* 0x000fda0003f05300 */
[----:B------:R-:W-:Y:S05]  /*01b0*/  @!P0 BRA `(.L_x_3) ;  /* 0x0000000c00148947 */ /* 0x000fea0003800000 */
[----:B------:R-:W0:Y:S01]  /*01c0*/  LDC.64 R6, c[0x4][RZ] ;  /* 0x01000000ff067b82 */ /* 0x000e220000000a00 */
[----:B------:R-:W-:Y:S02]  /*01d0*/  IMAD.MOV.U32 R13, RZ, RZ, RZ ;  /* 0x000000ffff0d7224 */ /* 0x000fe400078e00ff */
[----:B0-----:R-:W-:-:S07]  /*01e0*/  IMAD.WIDE.U32 R6, R10, 0xc80, R6 ;  /* 0x00000c800a067825 */ /* 0x001fce00078e0006 */
.L_x_6:
[----:B0-----:R-:W-:Y:S02]  /*01f0*/  CS2R R14, SRZ ;  /* 0x00000000000e7805 */ /* 0x001fe4000001ff00 */
[----:B------:R-:W-:Y:S02]  /*0200*/  CS2R R2, SRZ ;  /* 0x0000000000027805 */ /* 0x000fe4000001ff00 */
[----:B------:R-:W-:-:S07]  /*0210*/  CS2R R4, SRZ ;  /* 0x0000000000047805 */ /* 0x000fce000001ff00 */
.L_x_5:
[----:B------:R-:W0:Y:S02]  /*0220*/  LDC.64 R8, c[0x0][0x388] ;  /* 0x0000e200ff087b82 */ /* 0x000e240000000a00 */
[----:B0-----:R-:W-:-:S04]  /*0230*/  IMAD.WIDE.U32 R8, R0, 0x30, R8 ;  /* 0x0000003000087825 */ /* 0x001fc800078e0008 */
[----:B------:R-:W-:-:S05]  /*0240*/  IMAD.WIDE.U32 R8, R15, 0x4, R8 ;  /* 0x000000040f087825 */ /* 0x000fca00078e0008 */
[----:B------:R0:W5:Y:S01]  /*0250*/  LDG.E R16, desc[UR6][R8.64+0x4] ;  /* 0x0000040608107981 */ /* 0x000162000c1e1900 */
[----:B------:R-:W-:-:S07]  /*0260*/  IMAD.MOV.U32 R17, RZ, RZ, RZ ;  /* 0x000000ffff117224 */ /* 0x000fce00078e00ff */
.L_x_4:
[----:B-----5:R-:W-:Y:S01]  /*0270*/  SHF.R.U32.HI R22, RZ, R17, R16 ;  /* 0x00000011ff167219 */ /* 0x020fe20000011610 */
[----:B0-----:R-:W-:-:S03]  /*0280*/  IMAD.SHL.U32 R8, R15, 0x20, RZ ;  /* 0x000000200f087824 */ /* 0x001fc600078e00ff */
[----:B------:R-:W-:Y:S01]  /*0290*/  LOP3.LUT R9, R22, 0x1, RZ, 0xc0, !PT ;  /* 0x0000000116097812 */ /* 0x000fe200078ec0ff */
[----:B------:R-:W-:-:S03]  /*02a0*/  IMAD.IADD R8, R8, 0x1, R17 ;  /* 0x0000000108087824 */ /* 0x000fc600078e0211 */
[----:B------:R-:W-:Y:S01]  /*02b0*/  ISETP.NE.U32.AND P0, PT, R9, 0x1, PT ;  /* 0x000000010900780c */ /* 0x000fe20003f05070 */
[----:B------:R-:W-:-:S03]  /*02c0*/  IMAD R9, R8, 0x5, RZ ;  /* 0x0000000508097824 */ /* 0x000fc600078e02ff */
[----:B------:R-:W-:Y:S01]  /*02d0*/  R2P PR, R22, 0x7e ;  /* 0x0000007e16007804 */ /* 0x000fe20000000000 */
[----:B------:R-:W-:-:S08]  /*02e0*/  IMAD.WIDE.U32 R8, R9, 0x4, R6 ;  /* 0x0000000409087825 */ /* 0x000fd000078e0006 */
[----:B------:R-:W2:Y:S04]  /*02f0*/  @!P0 LDG.E R19, desc[UR6][R8.64] ;  /* 0x0000000608138981 */ /* 0x000ea8000c1e1900 */
[----:B------:R-:W3:Y:S04]  /*0300*/  @P1 LDG.E R21, desc[UR6][R8.64+0x14] ;  /* 0x0000140608151981 */ /* 0x000ee8000c1e1900 */
[----:B------:R-:W4:Y:S04]  /*0310*/  @!P0 LDG.E R18, desc[UR6][R8.64+0x10] ;  /* 0x0000100608128981 */ /* 0x000f28000c1e1900 */
[----:B------:R-:W4:Y:S04]  /*0320*/  @P2 LDG.E R23, desc[UR6][R8.64+0x28] ;  /* 0x0000280608172981 */ /* 0x000f28000c1e1900 */
[----:B------:R-:W4:Y:S04]  /*0330*/  @P1 LDG.E R20, desc[UR6][R8.64+0x24] ;  /* 0x0000240608141981 */ /* 0x000f28000c1e1900 */
[----:B------:R-:W4:Y:S04]  /*0340*/  @P3 LDG.E R25, desc[UR6][R8.64+0x3c] ;  /* 0x00003c0608193981 */ /* 0x000f28000c1e1900 */
[----:B------:R-:W4:Y:S04]  /*0350*/  @P2 LDG.E R24, desc[UR6][R8.64+0x38] ;  /* 0x0000380608182981 */ /* 0x000f28000c1e1900 */
[----:B------:R-:W4:Y:S04]  /*0360*/  @P4 LDG.E R27, desc[UR6][R8.64+0x50] ;  /* 0x00005006081b4981 */ /* 0x000f28000c1e1900 */
[----:B------:R-:W4:Y:S01]  /*0370*/  @P5 LDG.E R29, desc[UR6][R8.64+0x64] ;  /* 0x00006406081d5981 */ /* 0x000f22000c1e1900 */
[----:B--2---:R-:W-:-:S03]  /*0380*/  @!P0 LOP3.LUT R14, R14, R19, RZ, 0x3c, !PT ;  /* 0x000000130e0e8212 */ /* 0x004fc600078e3cff */
[----:B------:R-:W2:Y:S01]  /*0390*/  @!P0 LDG.E R19, desc[UR6][R8.64+0x4] ;  /* 0x0000040608138981 */ /* 0x000ea2000c1e1900 */
[----:B---3--:R-:W-:-:S03]  /*03a0*/  @P1 LOP3.LUT R14, R14, R21, RZ, 0x3c, !PT ;  /* 0x000000150e0e1212 */ /* 0x008fc600078e3cff */
[----:B------:R-:W3:Y:S01]  /*03b0*/  @!P0 LDG.E R21, desc[UR6][R8.64+0xc] ;  /* 0x00000c0608158981 */ /* 0x000ee2000c1e1900 */
[----:B----4-:R-:W-:-:S03]  /*03c0*/  @!P0 LOP3.LUT R3, R3, R18, RZ, 0x3c, !PT ;  /* 0x0000001203038212 */ /* 0x010fc600078e3cff */
[----:B------:R-:W4:Y:S01]  /*03d0*/  @!P0 LDG.E R18, desc[UR6][R8.64+0x8] ;  /* 0x0000080608128981 */ /* 0x000f22000c1e1900 */
[----:B------:R-:W-:-:S03]  /*03e0*/  @P2 LOP3.LUT R14, R14, R23, RZ, 0x3c, !PT ;  /* 0x000000170e0e2212 */ /* 0x000fc600078e3cff */
[----:B------:R-:W4:Y:S01]  /*03f0*/  @P1 LDG.E R23, desc[UR6][R8.64+0x18] ;  /* 0x0000180608171981 */ /* 0x000f22000c1e1900 */
[----:B------:R-:W-:-:S03]  /*0400*/  @P1 LOP3.LUT R3, R3, R20, RZ, 0x3c, !PT ;  /* 0x0000001403031212 */ /* 0x000fc600078e3cff */
[----:B------:R-:W4:Y:S01]  /*0410*/  @P1 LDG.E R20, desc[UR6][R8.64+0x1c] ;  /* 0x00001c0608141981 */ /* 0x000f22000c1e1900 */
[----:B------:R-:W-:-:S03]  /*0420*/  @P3 LOP3.LUT R14, R14, R25, RZ, 0x3c, !PT ;  /* 0x000000190e0e3212 */ /* 0x000fc600078e3cff */
[----:B------:R-:W4:Y:S01]  /*0430*/  @P1 LDG.E R25, desc[UR6][R8.64+0x20] ;  /* 0x0000200608191981 */ /* 0x000f22000c1e1900 */
[----:B------:R-:W-:-:S03]  /*0440*/  @P2 LOP3.LUT R3, R3, R24, RZ, 0x3c, !PT ;  /* 0x0000001803032212 */ /* 0x000fc600078e3cff */
[----:B------:R-:W4:Y:S01]  /*0450*/  @P3 LDG.E R24, desc[UR6][R8.64+0x4c] ;  /* 0x00004c0608183981 */ /* 0x000f22000c1e1900 */
[----:B--2---:R-:W-:-:S03]  /*0460*/  @!P0 LOP3.LUT R4, R4, R19, RZ, 0x3c, !PT ;  /* 0x0000001304048212 */ /* 0x004fc600078e3cff */
[----:B------:R-:W2:Y:S01]  /*0470*/  @P2 LDG.E R19, desc[UR6][R8.64+0x2c] ;  /* 0x00002c0608132981 */ /* 0x000ea2000c1e1900 */
[----:B---3--:R-:W-:-:S03]  /*0480*/  @!P0 LOP3.LUT R2, R2, R21, RZ, 0x3c, !PT ;  /* 0x0000001502028212 */ /* 0x008fc600078e3cff */
[----:B------:R-:W3:Y:S01]  /*0490*/  @P2 LDG.E R21, desc[UR6][R8.64+0x34] ;  /* 0x0000340608152981 */ /* 0x000ee2000c1e1900 */
[----:B----4-:R-:W-:-:S03]  /*04a0*/  @!P0 LOP3.LUT R5, R5, R18, RZ, 0x3c, !PT ;  /* 0x0000001205058212 */ /* 0x010fc600078e3cff */
[----:B------:R-:W4:Y:S01]  /*04b0*/  @P2 LDG.E R18, desc[UR6][R8.64+0x30] ;  /* 0x0000300608122981 */ /* 0x000f22000c1e1900 */
        /* <DEDUP_REMOVED lines=10> */
[----:B--2---:R-:W-:-:S03]  /*0560*/  @P2 LOP3.LUT R4, R4, R19, RZ, 0x3c, !PT ;  /* 0x0000001304042212 */ /* 0x004fc600078e3cff */
[----:B------:R-:W2:Y:S01]  /*0570*/  @P4 LDG.E R19, desc[UR6][R8.64+0x54] ;  /* 0x0000540608134981 */ /* 0x000ea2000c1e1900 */
[----:B---3--:R-:W-:-:S03]  /*0580*/  @P2 LOP3.LUT R2, R2, R21, RZ, 0x3c, !PT ;  /* 0x0000001502022212 */ /* 0x008fc600078e3cff */
[----:B------:R-:W3:Y:S01]  /*0590*/  @P4 LDG.E R21, desc[UR6][R8.64+0x5c] ;  /* 0x00005c0608154981 */ /* 0x000ee2000c1e1900 */
[----:B----4-:R-:W-:-:S03]  /*05a0*/  @P2 LOP3.LUT R5, R5, R18, RZ, 0x3c, !PT ;  /* 0x0000001205052212 */ /* 0x010fc600078e3cff */
        /* <DEDUP_REMOVED lines=9> */
[----:B------:R-:W-:Y:S02]  /*0640*/  LOP3.LUT P0, RZ, R22, 0x80, RZ, 0xc0, !PT ;  /* 0x0000008016ff7812 */ /* 0x000fe4000780c0ff */
[----:B------:R-:W-:-:S04]  /*0650*/  @P5 LOP3.LUT R14, R14, R29, RZ, 0x3c, !PT ;  /* 0x0000001d0e0e5212 */ /* 0x000fc800078e3cff */
[----:B------:R-:W-:-:S07]  /*0660*/  @P6 LOP3.LUT R14, R14, R27, RZ, 0x3c, !PT ;  /* 0x0000001b0e0e6212 */ /* 0x000fce00078e3cff */
[----:B------:R-:W4:Y:S04]  /*0670*/  @P0 LDG.E R27, desc[UR6][R8.64+0x8c] ;  /* 0x00008c06081b0981 */ /* 0x000f28000c1e1900 */
        /* <DEDUP_REMOVED lines=15> */
[----:B------:R-:W-:Y:S02]  /*0770*/  @P0 LOP3.LUT R14, R14, R27, RZ, 0x3c, !PT ;  /* 0x0000001b0e0e0212 */ /* 0x000fe400078e3cff */
[----:B--2---:R-:W-:Y:S02]  /*0780*/  @P6 LOP3.LUT R4, R4, R19, RZ, 0x3c, !PT ;  /* 0x0000001304046212 */ /* 0x004fe400078e3cff */
[----:B---3--:R-:W-:Y:S02]  /*0790*/  @P6 LOP3.LUT R2, R2, R21, RZ, 0x3c, !PT ;  /* 0x0000001502026212 */ /* 0x008fe400078e3cff */
[----:B----4-:R-:W-:Y:S02]  /*07a0*/  @P6 LOP3.LUT R5, R5, R18, RZ, 0x3c, !PT ;  /* 0x0000001205056212 */ /* 0x010fe400078e3cff */
[----:B------:R-:W-:Y:S02]  /*07b0*/  @P0 LOP3.LUT R4, R4, R23, RZ, 0x3c, !PT ;  /* 0x0000001704040212 */ /* 0x000fe400078e3cff */
[----:B------:R-:W-:-:S02]  /*07c0*/  @P6 LOP3.LUT R3, R3, R20, RZ, 0x3c, !PT ;  /* 0x0000001403036212 */ /* 0x000fc400078e3cff */
[----:B------:R-:W-:Y:S02]  /*07d0*/  @P0 LOP3.LUT R2, R2, R25, RZ, 0x3c, !PT ;  /* 0x0000001902020212 */ /* 0x000fe400078e3cff */
[----:B------:R-:W-:Y:S02]  /*07e0*/  @P0 LOP3.LUT R3, R3, R26, RZ, 0x3c, !PT ;  /* 0x0000001a03030212 */ /* 0x000fe400078e3cff */
[----:B------:R-:W-:Y:S02]  /*07f0*/  @P0 LOP3.LUT R5, R5, R24, RZ, 0x3c, !PT ;  /* 0x0000001805050212 */ /* 0x000fe400078e3cff */
[----:B------:R-:W-:-:S13]  /*0800*/  R2P PR, R22.B1, 0x7f ;  /* 0x0000007f16007804 */ /* 0x000fda0000001000 */
[----:B------:R-:W2:Y:S04]  /*0810*/  @P0 LDG.E R19, desc[UR6][R8.64+0xa0] ;  /* 0x0000a00608130981 */ /* 0x000ea8000c1e1900 */
[----:B------:R-:W3:Y:S04]  /*0820*/  @P1 LDG.E R21, desc[UR6][R8.64+0xb4] ;  /* 0x0000b40608151981 */ /* 0x000ee8000c1e1900 */
[----:B------:R-:W4:Y:S04]  /*0830*/  @P2 LDG.E R23, desc[UR6][R8.64+0xc8] ;  /* 0x0000c80608172981 */ /* 0x000f28000c1e1900 */
[----:B------:R-:W4:Y:S04]  /*0840*/  @P0 LDG.E R20, desc[UR6][R8.64+0xa8] ;  /* 0x0000a80608140981 */ /* 0x000f28000c1e1900 */
[----:B------:R-:W4:Y:S04]  /*0850*/  @P0 LDG.E R24, desc[UR6][R8.64+0xb0] ;  /* 0x0000b00608180981 */ /* 0x000f28000c1e1900 */
[----:B------:R-:W4:Y:S04]  /*0860*/  @P3 LDG.E R25, desc[UR6][R8.64+0xdc] ;  /* 0x0000dc0608193981 */ /* 0x000f28000c1e1900 */
[----:B------:R-:W4:Y:S04]  /*0870*/  @P1 LDG.E R18, desc[UR6][R8.64+0xbc] ;  /* 0x0000bc0608121981 */ /* 0x000f28000c1e1900 */
        /* <DEDUP_REMOVED lines=20> */
[----:B---3--:R-:W-:Y:S02]  /*09c0*/  @P0 LOP3.LUT R2, R2, R21, RZ, 0x3c, !PT ;  /* 0x0000001502020212 */ /* 0x008fe400078e3cff */
[----:B------:R-:W-:Y:S01]  /*09d0*/  LOP3.LUT P0, RZ, R22, 0x8000, RZ, 0xc0, !PT ;  /* 0x0000800016ff7812 */ /* 0x000fe2000780c0ff */
[----:B------:R-:W3:Y:S01]  /*09e0*/  @P2 LDG.E R21, desc[UR6][R8.64+0xcc] ;  /* 0x0000cc0608152981 */ /* 0x000ee2000c1e1900 */
[----:B----4-:R-:W-:-:S03]  /*09f0*/  @P1 LOP3.LUT R4, R4, R23, RZ, 0x3c, !PT ;  /* 0x0000001704041212 */ /* 0x010fc600078e3cff */
[----:B------:R-:W4:Y:S04]  /*0a00*/  @P2 LDG.E R22, desc[UR6][R8.64+0xd0] ;  /* 0x0000d00608162981 */ /* 0x000f28000c1e1900 */
[----:B------:R-:W4:Y:S01]  /*0a10*/  @P2 LDG.E R23, desc[UR6][R8.64+0xd4] ;  /* 0x0000d40608172981 */ /* 0x000f22000c1e1900 */
[----:B------:R-:W-:-:S03]  /*0a20*/  @P1 LOP3.LUT R3, R3, R20, RZ, 0x3c, !PT ;  /* 0x0000001403031212 */ /* 0x000fc600078e3cff */
[----:B------:R-:W4:Y:S01]  /*0a30*/  @P3 LDG.E R20, desc[UR6][R8.64+0xec] ;  /* 0x0000ec0608143981 */ /* 0x000f22000c1e1900 */
[----:B------:R-:W-:Y:S02]  /*0a40*/  @P5 LOP3.LUT R14, R14, R29, RZ, 0x3c, !PT ;  /* 0x0000001d0e0e5212 */ /* 0x000fe400078e3cff */
[----:B------:R-:W-:Y:S01]  /*0a50*/  @P2 LOP3.LUT R3, R3, R24, RZ, 0x3c, !PT ;  /* 0x0000001803032212 */ /* 0x000fe200078e3cff */
[----:B------:R-:W4:Y:S04]  /*0a60*/  @P0 LDG.E R26, desc[UR6][R8.64+0x13c] ;  /* 0x00013c06081a0981 */ /* 0x000f28000c1e1900 */
        /* <DEDUP_REMOVED lines=9> */
[----:B------:R-:W-:Y:S02]  /*0b00*/  @P2 LOP3.LUT R2, R2, R23, RZ, 0x3c, !PT ;  /* 0x0000001702022212 */ /* 0x000fe400078e3cff */
[----:B------:R-:W-:Y:S01]  /*0b10*/  @P3 LOP3.LUT R5, R5, R18, RZ, 0x3c, !PT ;  /* 0x0000001205053212 */ /* 0x000fe200078e3cff */
[----:B------:R-:W4:Y:S01]  /*0b20*/  @P4 LDG.E R23, desc[UR6][R8.64+0xfc] ;  /* 0x0000fc0608174981 */ /* 0x000f22000c1e1900 */
[----:B------:R-:W-:-:S03]  /*0b30*/  @P3 LOP3.LUT R4, R4, R25, RZ, 0x3c, !PT ;  /* 0x0000001904043212 */ /* 0x000fc600078e3cff */
        /* <DEDUP_REMOVED lines=20> */
[----:B------:R-:W-:-:S05]  /*0c80*/  VIADD R17, R17, 0x10 ;  /* 0x0000001011117836 */ /* 0x000fca0000000000 */
[----:B------:R-:W-:Y:S02]  /*0c90*/  ISETP.NE.AND P1, PT, R17, 0x20, PT ;  /* 0x000000201100780c */ /* 0x000fe40003f25270 */
[----:B------:R-:W-:Y:S02]  /*0ca0*/  @P5 LOP3.LUT R3, R3, R20, RZ, 0x3c, !PT ;  /* 0x0000001403035212 */ /* 0x000fe400078e3cff */
[----:B--2---:R-:W-:Y:S02]  /*0cb0*/  @P5 LOP3.LUT R2, R2, R19, RZ, 0x3c, !PT ;  /* 0x0000001302025212 */ /* 0x004fe400078e3cff */
[----:B---3--:R-:W-:Y:S02]  /*0cc0*/  @P6 LOP3.LUT R4, R4, R21, RZ, 0x3c, !PT ;  /* 0x0000001504046212 */ /* 0x008fe400078e3cff */
[----:B----4-:R-:W-:Y:S02]  /*0cd0*/  @P6 LOP3.LUT R5, R5, R22, RZ, 0x3c, !PT ;  /* 0x0000001605056212 */ /* 0x010fe400078e3cff */
[----:B------:R-:W-:-:S02]  /*0ce0*/  @P6 LOP3.LUT R2, R2, R23, RZ, 0x3c, !PT ;  /* 0x0000001702026212 */ /* 0x000fc400078e3cff */
[----:B------:R-:W-:Y:S02]  /*0cf0*/  @P6 LOP3.LUT R3, R3, R18, RZ, 0x3c, !PT ;  /* 0x0000001203036212 */ /* 0x000fe400078e3cff */
[----:B------:R-:W-:Y:S02]  /*0d00*/  @P0 LOP3.LUT R5, R5, R24, RZ, 0x3c, !PT ;  /* 0x0000001805050212 */ /* 0x000fe400078e3cff */
[----:B------:R-:W-:Y:S02]  /*0d10*/  @P0 LOP3.LUT R4, R4, R25, RZ, 0x3c, !PT ;  /* 0x0000001904040212 */ /* 0x000fe400078e3cff */
[----:B------:R-:W-:Y:S02]  /*0d20*/  @P0 LOP3.LUT R3, R3, R26, RZ, 0x3c, !PT ;  /* 0x0000001a03030212 */ /* 0x000fe400078e3cff */
[----:B------:R-:W-:Y:S01]  /*0d30*/  @P0 LOP3.LUT R2, R2, R27, RZ, 0x3c, !PT ;  /* 0x0000001b02020212 */ /* 0x000fe200078e3cff */
[----:B------:R-:W-:Y:S06]  /*0d40*/  @P1 BRA `(.L_x_4) ;  /* 0xfffffff400481947 */ /* 0x000fec000383ffff */
[----:B------:R-:W-:-:S05]  /*0d50*/  VIADD R15, R15, 0x1 ;  /* 0x000000010f0f7836 */ /* 0x000fca0000000000 */
[----:B------:R-:W-:-:S13]  /*0d60*/  ISETP.NE.AND P0, PT, R15, 0x5, PT ;  /* 0x000000050f00780c */ /* 0x000fda0003f05270 */
[----:B------:R-:W-:Y:S05]  /*0d70*/  @P0 BRA `(.L_x_5) ;  /* 0xfffffff400280947 */ /* 0x000fea000383ffff */
[----:B------:R-:W0:Y:S01]  /*0d80*/  LDC.64 R8, c[0x0][0x388] ;  /* 0x0000e200ff087b82 */ /* 0x000e220000000a00 */
[----:B------:R-:W-:Y:S01]  /*0d90*/  VIADD R13, R13, 0x1 ;  /* 0x000000010d0d7836 */ /* 0x000fe20000000000 */
[----:B------:R-:W-:-:S04]  /*0da0*/  LOP3.LUT R16, R11, 0x3, RZ, 0xc0, !PT ;  /* 0x000000030b107812 */ /* 0x000fc800078ec0ff */
[----:B------:R-:W-:Y:S01]  /*0db0*/  ISETP.GE.U32.AND P0, PT, R13, R16, PT ;  /* 0x000000100d00720c */ /* 0x000fe20003f06070 */
[----:B0-----:R-:W-:-:S05]  /*0dc0*/  IMAD.WIDE.U32 R8, R0, 0x30, R8 ;  /* 0x0000003000087825 */ /* 0x001fca00078e0008 */
[----:B------:R0:W-:Y:S04]  /*0dd0*/  STG.E.64 desc[UR6][R8.64+0x8], R4 ;  /* 0x0000080408007986 */ /* 0x0001e8000c101b06 */
[----:B------:R0:W-:Y:S04]  /*0de0*/  STG.E.64 desc[UR6][R8.64+0x10], R2 ;  /* 0x0000100208007986 */ /* 0x0001e8000c101b06 */
[----:B------:R0:W-:Y:S01]  /*0df0*/  STG.E desc[UR6][R8.64+0x4], R14 ;  /* 0x0000040e08007986 */ /* 0x0001e2000c101906 */
[----:B------:R-:W-:Y:S05]  /*0e00*/  @!P0 BRA `(.L_x_6) ;  /* 0xfffffff000f88947 */ /* 0x000fea000383ffff */
.L_x_3:
[----:B------:R-:W-:Y:S05]  /*0e10*/  BSYNC.RECONVERGENT B1 ;  /* 0x0000000000017941 */ /* 0x000fea0003800200 */
.L_x_2:
[C---:B------:R-:W-:Y:S01]  /*0e20*/  ISETP.GT.U32.AND P0, PT, R11.reuse, 0x3, PT ;  /* 0x000000030b00780c */ /* 0x040fe20003f04070 */
[----:B------:R-:W-:Y:S01]  /*0e30*/  VIADD R10, R10, 0x1 ;  /* 0x000000010a0a7836 */ /* 0x000fe20000000000 */
[--C-:B------:R-:W-:Y:S02]  /*0e40*/  SHF.R.U64 R11, R11, 0x2, R12.reuse ;  /* 0x000000020b0b7819 */ /* 0x100fe4000000120c */
[----:B------:R-:W-:Y:S02]  /*0e50*/  ISETP.GT.U32.AND.EX P0, PT, R12, RZ, PT, P0 ;  /* 0x000000ff0c00720c */ /* 0x000fe40003f04100 */
[----:B------:R-:W-:-:S11]  /*0e60*/  SHF.R.U32.HI R12, RZ, 0x2, R12 ;  /* 0x00000002ff0c7819 */ /* 0x000fd6000001160c */
[----:B------:R-:W-:Y:S05]  /*0e70*/  @P0 BRA `(.L_x_7) ;  /* 0xfffffff000bc0947 */ /* 0x000fea000383ffff */
.L_x_1:
[----:B------:R-:W-:Y:S05]  /*0e80*/  BSYNC.RECONVERGENT B0 ;  /* 0x0000000000007941 */ /* 0x000fea0003800200 */
.L_x_0:
[----:B------:R-:W-:Y:S01]  /*0e90*/  IMAD.MOV.U32 R13, RZ, RZ, RZ ;  /* 0x000000ffff0d7224 */ /* 0x000fe200078e00ff */
[----:B0-----:R-:W-:Y:S02]  /*0ea0*/  CS2R R8, SRZ ;  /* 0x0000000000087805 */ /* 0x001fe4000001ff00 */
[----:B------:R-:W-:Y:S01]  /*0eb0*/  CS2R R6, SRZ ;  /* 0x0000000000067805 */ /* 0x000fe2000001ff00 */
[----:B------:R-:W-:-:S07]  /*0ec0*/  IMAD.MOV.U32 R5, RZ, RZ, RZ ;  /* 0x000000ffff057224 */ /* 0x000fce00078e00ff */
.L_x_9:
[----:B------:R-:W0:Y:S02]  /*0ed0*/  LDC.64 R2, c[0x0][0x388] ;  /* 0x0000e200ff027b82 */ /* 0x000e240000000a00 */
[----:B0-----:R-:W-:-:S04]  /*0ee0*/  IMAD.WIDE.U32 R2, R0, 0x30, R2 ;  /* 0x0000003000027825 */ /* 0x001fc800078e0002 */
[----:B------:R-:W-:-:S05]  /*0ef0*/  IMAD.WIDE.U32 R10, R13, 0x4, R2 ;  /* 0x000000040d0a7825 */ /* 0x000fca00078e0002 */
[----:B------:R0:W5:Y:S01]  /*0f00*/  LDG.E R4, desc[UR6][R10.64+0x4] ;  /* 0x000004060a047981 */ /* 0x000162000c1e1900 */
[----:B------:R-:W-:Y:S01]  /*0f10*/  IMAD.SHL.U32 R12, R13, 0x20, RZ ;  /* 0x000000200d0c7824 */ /* 0x000fe200078e00ff */
[----:B------:R-:W-:-:S06]  /*0f20*/  UMOV UR4, URZ ;  /* 0x000000ff00047c82 */ /* 0x000fcc0008000000 */
.L_x_8:
[----:B0-----:R-:W0:Y:S01]  /*0f30*/  LDC.64 R10, c[0x4][0x8] ;  /* 0x01000200ff0a7b82 */ /* 0x001e220000000a00 */
[----:B-----5:R-:W-:Y:S01]  /*0f40*/  SHF.R.U32.HI R21, RZ, UR4, R4 ;  /* 0x00000004ff157c19 */ /* 0x020fe20008011604 */
[----:B------:R-:W-:-:S03]  /*0f50*/  VIADD R14, R12, UR4 ;  /* 0x000000040c0e7c36 */ /* 0x000fc60008000000 */
[----:B------:R-:W-:-:S04]  /*0f60*/  LOP3.LUT R15, R21, 0x1, RZ, 0xc0, !PT ;  /* 0x00000001150f7812 */ /* 0x000fc800078ec0ff */
[----:B------:R-:W-:Y:S01]  /*0f70*/  ISETP.NE.U32.AND P0, PT, R15, 0x1, PT ;  /* 0x000000010f00780c */ /* 0x000fe20003f05070 */
[----:B------:R-:W-:-:S03]  /*0f80*/  IMAD R15, R14, 0x5, RZ ;  /* 0x000000050e0f7824 */ /* 0x000fc600078e02ff */
[----:B------:R-:W-:Y:S01]  /*0f90*/  R2P PR, R21, 0x7e ;  /* 0x0000007e15007804 */ /* 0x000fe20000000000 */
[----:B0-----:R-:W-:-:S08]  /*0fa0*/  IMAD.WIDE.U32 R10, R15, 0x4, R10 ;  /* 0x000000040f0a7825 */ /* 0x001fd000078e000a */
[----:B------:R-:W2:Y:S04]  /*0fb0*/  @!P0 LDG.E R14, desc[UR6][R10.64+0x10] ;  /* 0x000010060a0e8981 */ /* 0x000ea8000c1e1900 */
[----:B------:R-:W3:Y:S04]  /*0fc0*/  @P1 LDG.E R16, desc[UR6][R10.64+0x24] ;  /* 0x000024060a101981 */ /* 0x000ee8000c1e1900 */
[----:B------:R-:W4:Y:S04]  /*0fd0*/  @P2 LDG.E R18, desc[UR6][R10.64+0x38] ;  /* 0x000038060a122981 */ /* 0x000f28000c1e1900 */
[----:B------:R-:W4:Y:S04]  /*0fe0*/  @P3 LDG.E R24, desc[UR6][R10.64+0x4c] ;  /* 0x00004c060a183981 */ /* 0x000f28000c1e1900 */
[----:B------:R-:W4:Y:S04]  /*0ff0*/  @P1 LDG.E R20, desc[UR6][R10.64+0x14] ;  /* 0x000014060a141981 */ /* 0x000f28000c1e1900 */
[----:B------:R-:W4:Y:S04]  /*1000*/  @P4 LDG.E R26, desc[UR6][R10.64+0x60] ;  /* 0x000060060a1a4981 */ /* 0x000f28000c1e1900 */
[----:B------:R-:W4:Y:S04]  /*1010*/  @!P0 LDG.E R15, desc[UR6][R10.64+0x4] ;  /* 0x000004060a0f8981 */ /* 0x000f28000c1e1900 */
        /* <DEDUP_REMOVED lines=8> */
[----:B------:R-:W2:Y:S01]  /*10a0*/  @P2 LDG.E R14, desc[UR6][R10.64+0x28] ;  /* 0x000028060a0e2981 */ /* 0x000ea2000c1e1900 */
[----:B---3--:R-:W-:-:S03]  /*10b0*/  @P1 LOP3.LUT R9, R9, R16, RZ, 0x3c, !PT ;  /* 0x0000001009091212 */ /* 0x008fc600078e3cff */
[----:B------:R-:W3:Y:S01]  /*10c0*/  @!P0 LDG.E R16, desc[UR6][R10.64] ;  /* 0x000000060a108981 */ /* 0x000ee2000c1e1900 */
[----:B----4-:R-:W-:-:S03]  /*10d0*/  @P2 LOP3.LUT R9, R9, R18, RZ, 0x3c, !PT ;  /* 0x0000001209092212 */ /* 0x010fc600078e3cff */
[----:B------:R-:W4:Y:S01]  /*10e0*/  @!P0 LDG.E R18, desc[UR6][R10.64+0x8] ;  /* 0x000008060a128981 */ /* 0x000f22000c1e1900 */
[----:B------:R-:W-:-:S03]  /*10f0*/  @P3 LOP3.LUT R9, R9, R24, RZ, 0x3c, !PT ;  /* 0x0000001809093212 */ /* 0x000fc600078e3cff */
[----:B------:R-:W2:Y:S01]  /*1100*/  @P5 LDG.E R24, desc[UR6][R10.64+0x64] ;  /* 0x000064060a185981 */ /* 0x000ea2000c1e1900 */
[----:B------:R-:W-:Y:S02]  /*1110*/  @P4 LOP3.LUT R9, R9, R26, RZ, 0x3c, !PT ;  /* 0x0000001a09094212 */ /* 0x000fe400078e3cff */
[----:B------:R-:W-:Y:S02]  /*1120*/  @!P0 LOP3.LUT R6, R6, R15, RZ, 0x3c, !PT ;  /* 0x0000000f06068212 */ /* 0x000fe400078e3cff */
[----:B------:R-:W2:Y:S01]  /*1130*/  @P2 LDG.E R15, desc[UR6][R10.64+0x2c] ;  /* 0x00002c060a0f2981 */ /* 0x000ea2000c1e1900 */
[----:B------:R-:W-:-:S03]  /*1140*/  @!P0 LOP3.LUT R8, R8, R17, RZ, 0x3c, !PT ;  /* 0x0000001108088212 */ /* 0x000fc600078e3cff */
[----:B------:R-:W2:Y:S01]  /*1150*/  @P2 LDG.E R17, desc[UR6][R10.64+0x34] ;  /* 0x000034060a112981 */ /* 0x000ea2000c1e1900 */
[----:B------:R-:W-:Y:S02]  /*1160*/  @P5 LOP3.LUT R9, R9, R28, RZ, 0x3c, !PT ;  /* 0x0000001c09095212 */ /* 0x000fe400078e3cff */
[----:B------:R-:W-:Y:S02]  /*1170*/  @P1 LOP3.LUT R6, R6, R19, RZ, 0x3c, !PT ;  /* 0x0000001306061212 */ /* 0x000fe400078e3cff */
[----:B------:R-:W2:Y:S01]  /*1180*/  @P3 LDG.E R19, desc[UR6][R10.64+0x40] ;  /* 0x000040060a133981 */ /* 0x000ea2000c1e1900 */
[----:B------:R-:W-:-:S03]  /*1190*/  @P1 LOP3.LUT R8, R8, R23, RZ, 0x3c, !PT ;  /* 0x0000001708081212 */ /* 0x000fc600078e3cff */
[----:B------:R-:W2:Y:S01]  /*11a0*/  @P3 LDG.E R23, desc[UR6][R10.64+0x48] ;  /* 0x000048060a173981 */ /* 0x000ea2000c1e1900 */
[----:B------:R-:W-:-:S03]  /*11b0*/  @P6 LOP3.LUT R9, R9, R25, RZ, 0x3c, !PT ;  /* 0x0000001909096212 */ /* 0x000fc600078e3cff */
[----:B------:R-:W2:Y:S01]  /*11c0*/  @P4 LDG.E R25, desc[UR6][R10.64+0x54] ;  /* 0x000054060a194981 */ /* 0x000ea2000c1e1900 */
[----:B---3--:R-:W-:-:S03]  /*11d0*/  @!P0 LOP3.LUT R5, R5, R16, RZ, 0x3c, !PT ;  /* 0x0000001005058212 */ /* 0x008fc600078e3cff */
[----:B------:R-:W3:Y:S01]  /*11e0*/  @P2 LDG.E R16, desc[UR6][R10.64+0x30] ;  /* 0x000030060a102981 */ /* 0x000ee2000c1e1900 */
[----:B----4-:R-:W-:Y:S02]  /*11f0*/  @!P0 LOP3.LUT R7, R7, R18, RZ, 0x3c, !PT ;  /* 0x0000001207078212 */ /* 0x010fe400078e3cff */
[----:B------:R-:W-:Y:S01]  /*1200*/  @P1 LOP3.LUT R5, R5, R20, RZ, 0x3c, !PT ;  /* 0x0000001405051212 */ /* 0x000fe200078e3cff */
[----:B------:R-:W4:Y:S03]  /*1210*/  @P3 LDG.E R18, desc[UR6][R10.64+0x3c] ;  /* 0x00003c060a123981 */ /* 0x000f26000c1e1900 */
[----:B--2---:R-:W-:Y:S01]  /*1220*/  @P2 LOP3.LUT R5, R5, R14, RZ, 0x3c, !PT ;  /* 0x0000000e05052212 */ /* 0x004fe200078e3cff */
[----:B------:R-:W2:Y:S04]  /*1230*/  @P3 LDG.E R20, desc[UR6][R10.64+0x44] ;  /* 0x000044060a143981 */ /* 0x000ea8000c1e1900 */
[----:B------:R-:W2:Y:S01]  /*1240*/  @P4 LDG.E R14, desc[UR6][R10.64+0x50] ;  /* 0x000050060a0e4981 */ /* 0x000ea2000c1e1900 */
[----:B------:R-:W-:-:S03]  /*1250*/  @P1 LOP3.LUT R7, R7, R22, RZ, 0x3c, !PT ;  /* 0x0000001607071212 */ /* 0x000fc600078e3cff */
[----:B------:R-:W2:Y:S01]  /*1260*/  @P4 LDG.E R22, desc[UR6][R10.64+0x58] ;  /* 0x000058060a164981 */ /* 0x000ea2000c1e1900 */
[----:B------:R-:W-:Y:S02]  /*1270*/  LOP3.LUT P0, RZ, R21, 0x80, RZ, 0xc0, !PT ;  /* 0x0000008015ff7812 */ /* 0x000fe4000780c0ff */
[----:B------:R-:W-:Y:S02]  /*1280*/  @P2 LOP3.LUT R6, R6, R15, RZ, 0x3c, !PT ;  /* 0x0000000f06062212 */ /* 0x000fe400078e3cff */
[----:B------:R-:W-:Y:S01]  /*1290*/  @P2 LOP3.LUT R8, R8, R17, RZ, 0x3c, !PT ;  /* 0x0000001108082212 */ /* 0x000fe200078e3cff */
[----:B------:R-:W2:Y:S04]  /*12a0*/  @P5 LDG.E R15, desc[UR6][R10.64+0x68] ;  /* 0x000068060a0f5981 */ /* 0x000ea8000c1e1900 */
[----:B------:R-:W2:Y:S01]  /*12b0*/  @P5 LDG.E R17, desc[UR6][R10.64+0x70] ;  /* 0x000070060a115981 */ /* 0x000ea2000c1e1900 */
[----:B------:R-:W-:-:S03]  /*12c0*/  @P3 LOP3.LUT R6, R6, R19, RZ, 0x3c, !PT ;  /* 0x0000001306063212 */ /* 0x000fc600078e3cff */
[----:B------:R-:W2:Y:S01]  /*12d0*/  @P6 LDG.E R19, desc[UR6][R10.64+0x7c] ;  /* 0x00007c060a136981 */ /* 0x000ea2000c1e1900 */
[----:B------:R-:W-:-:S03]  /*12e0*/  @P3 LOP3.LUT R8, R8, R23, RZ, 0x3c, !PT ;  /* 0x0000001708083212 */ /* 0x000fc600078e3cff */
[----:B------:R-:W2:Y:S01]  /*12f0*/  @P6 LDG.E R23, desc[UR6][R10.64+0x84] ;  /* 0x000084060a176981 */ /* 0x000ea2000c1e1900 */
[----:B------:R-:W-:Y:S02]  /*1300*/  @P4 LOP3.LUT R6, R6, R25, RZ, 0x3c, !PT ;  /* 0x0000001906064212 */ /* 0x000fe400078e3cff */
[----:B------:R-:W-:Y:S01]  /*1310*/  @P4 LOP3.LUT R8, R8, R27, RZ, 0x3c, !PT ;  /* 0x0000001b08084212 */ /* 0x000fe200078e3cff */
[----:B------:R-:W2:Y:S04]  /*1320*/  @P0 LDG.E R25, desc[UR6][R10.64+0x90] ;  /* 0x000090060a190981 */ /* 0x000ea8000c1e1900 */
[----:B------:R-:W2:Y:S01]  /*1330*/  @P0 LDG.E R27, desc[UR6][R10.64+0x98] ;  /* 0x000098060a1b0981 */ /* 0x000ea2000c1e1900 */
[----:B---3--:R-:W-:-:S03]  /*1340*/  @P2 LOP3.LUT R7, R7, R16, RZ, 0x3c, !PT ;  /* 0x0000001007072212 */ /* 0x008fc600078e3cff */
[----:B------:R-:W3:Y:S01]  /*1350*/  @P6 LDG.E R16, desc[UR6][R10.64+0x78] ;  /* 0x000078060a106981 */ /* 0x000ee2000c1e1900 */
[----:B----4-:R-:W-:-:S03]  /*1360*/  @P3 LOP3.LUT R5, R5, R18, RZ, 0x3c, !PT ;  /* 0x0000001205053212 */ /* 0x010fc600078e3cff */
[----:B------:R-:W4:Y:S01]  /*1370*/  @P6 LDG.E R18, desc[UR6][R10.64+0x80] ;  /* 0x000080060a126981 */ /* 0x000f22000c1e1900 */
[----:B--2---:R-:W-:-:S03]  /*1380*/  @P3 LOP3.LUT R7, R7, R20, RZ, 0x3c, !PT ;  /* 0x0000001407073212 */ /* 0x004fc600078e3cff */
[----:B------:R-:W2:Y:S01]  /*1390*/  @P0 LDG.E R20, desc[UR6][R10.64+0x8c] ;  /* 0x00008c060a140981 */ /* 0x000ea2000c1e1900 */
[----:B------:R-:W-:-:S03]  /*13a0*/  @P4 LOP3.LUT R5, R5, R14, RZ, 0x3c, !PT ;  /* 0x0000000e05054212 */ /* 0x000fc600078e3cff */
[----:B------:R-:W4:Y:S01]  /*13b0*/  @P5 LDG.E R14, desc[UR6][R10.64+0x6c] ;  /* 0x00006c060a0e5981 */ /* 0x000f22000c1e1900 */
[----:B------:R-:W-:Y:S02]  /*13c0*/  @P4 LOP3.LUT R7, R7, R22, RZ, 0x3c, !PT ;  /* 0x0000001607074212 */ /* 0x000fe400078e3cff */
[----:B------:R-:W-:Y:S01]  /*13d0*/  @P5 LOP3.LUT R5, R5, R24, RZ, 0x3c, !PT ;  /* 0x0000001805055212 */ /* 0x000fe200078e3cff */
[----:B------:R-:W2:Y:S04]  /*13e0*/  @P0 LDG.E R22, desc[UR6][R10.64+0x94] ;  /* 0x000094060a160981 */ /* 0x000ea8000c1e1900 */
[----:B------:R-:W2:Y:S01]  /*13f0*/  @P0 LDG.E R24, desc[UR6][R10.64+0x9c] ;  /* 0x00009c060a180981 */ /* 0x000ea2000c1e1900 */
[----:B------:R-:W-:Y:S02]  /*1400*/  @P5 LOP3.LUT R6, R6, R15, RZ, 0x3c, !PT ;  /* 0x0000000f06065212 */ /* 0x000fe400078e3cff */
[----:B------:R-:W-:-:S02]  /*1410*/  @P5 LOP3.LUT R8, R8, R17, RZ, 0x3c, !PT ;  /* 0x0000001108085212 */ /* 0x000fc400078e3cff */
[----:B------:R-:W-:Y:S02]  /*1420*/  @P6 LOP3.LUT R6, R6, R19, RZ, 0x3c, !PT ;  /* 0x0000001306066212 */ /* 0x000fe400078e3cff */
[----:B------:R-:W-:Y:S02]  /*1430*/  @P6 LOP3.LUT R8, R8, R23, RZ, 0x3c, !PT ;  /* 0x0000001708086212 */ /* 0x000fe400078e3cff */
[----:B------:R-:W-:Y:S02]  /*1440*/  @P0 LOP3.LUT R6, R6, R25, RZ, 0x3c, !PT ;  /* 0x0000001906060212 */ /* 0x000fe400078e3cff */
[----:B------:R-:W-:Y:S02]  /*1450*/  @P0 LOP3.LUT R8, R8, R27, RZ, 0x3c, !PT ;  /* 0x0000001b08080212 */ /* 0x000fe400078e3cff */
[----:B---3--:R-:W-:Y:S02]  /*1460*/  @P6 LOP3.LUT R5, R5, R16, RZ, 0x3c, !PT ;  /* 0x0000001005056212 */ /* 0x008fe400078e3cff */
[----:B----4-:R-:W-:-:S04]  /*1470*/  @P5 LOP3.LUT R7, R7, R14, RZ, 0x3c, !PT ;  /* 0x0000000e07075212 */ /* 0x010fc800078e3cff */
[----:B------:R-:W-:Y:S02]  /*1480*/  @P6 LOP3.LUT R7, R7, R18, RZ, 0x3c, !PT ;  /* 0x0000001207076212 */ /* 0x000fe400078e3cff */
[----:B--2---:R-:W-:Y:S02]  /*1490*/  @P0 LOP3.LUT R5, R5, R20, RZ, 0x3c, !PT ;  /* 0x0000001405050212 */ /* 0x004fe400078e3cff */
        /* <DEDUP_REMOVED lines=29> */
[----:B------:R-:W-:Y:S01]  /*1670*/  LOP3.LUT P0, RZ, R21, 0x8000, RZ, 0xc0, !PT ;  /* 0x0000800015ff7812 */ /* 0x000fe2000780c0ff */
        /* <DEDUP_REMOVED lines=8> */
[----:B------:R-:W4:Y:S04]  /*1700*/  @P4 LDG.E R23, desc[UR6][R10.64+0xf4] ;  /* 0x0000f4060a174981 */ /* 0x000f28000c1e1900 */
[----:B------:R-:W4:Y:S01]  /*1710*/  @P4 LDG.E R25, desc[UR6][R10.64+0xfc] ;  /* 0x0000fc060a194981 */ /* 0x000f22000c1e1900 */
[----:B--2---:R-:W-:-:S03]  /*1720*/  @P2 LOP3.LUT R7, R7, R14, RZ, 0x3c, !PT ;  /* 0x0000000e07072212 */ /* 0x004fc600078e3cff */
[----:B------:R-:W2:Y:S01]  /*1730*/  @P5 LDG.E R14, desc[UR6][R10.64+0x104] ;  /* 0x000104060a0e5981 */ /* 0x000ea2000c1e1900 */
[----:B---3--:R-:W-:Y:S02]  /*1740*/  @P2 LOP3.LUT R9, R9, R18, RZ, 0x3c, !PT ;  /* 0x0000001209092212 */ /* 0x008fe400078e3cff */
[----:B------:R-:W-:Y:S01]  /*1750*/  @P2 LOP3.LUT R6, R6, R15, RZ, 0x3c, !PT ;  /* 0x0000000f06062212 */ /* 0x000fe200078e3cff */
[----:B------:R-:W3:Y:S01]  /*1760*/  @P5 LDG.E R18, desc[UR6][R10.64+0x10c] ;  /* 0x00010c060a125981 */ /* 0x000ee2000c1e1900 */
[----:B----4-:R-:W-:-:S03]  /*1770*/  @P2 LOP3.LUT R8, R8, R17, RZ, 0x3c, !PT ;  /* 0x0000001108082212 */ /* 0x010fc600078e3cff */
[----:B------:R-:W4:Y:S04]  /*1780*/  @P5 LDG.E R15, desc[UR6][R10.64+0x108] ;  /* 0x000108060a0f5981 */ /* 0x000f28000c1e1900 */
[----:B------:R-:W4:Y:S01]  /*1790*/  @P5 LDG.E R17, desc[UR6][R10.64+0x110] ;  /* 0x000110060a115981 */ /* 0x000f22000c1e1900 */
[----:B------:R-:W-:-:S03]  /*17a0*/  @P3 LOP3.LUT R5, R5, R20, RZ, 0x3c, !PT ;  /* 0x0000001405053212 */ /* 0x000fc600078e3cff */
[----:B------:R-:W4:Y:S01]  /*17b0*/  @P5 LDG.E R20, desc[UR6][R10.64+0x114] ;  /* 0x000114060a145981 */ /* 0x000f22000c1e1900 */
[----:B------:R-:W-:-:S03]  /*17c0*/  @P3 LOP3.LUT R9, R9, R24, RZ, 0x3c, !PT ;  /* 0x0000001809093212 */ /* 0x000fc600078e3cff */
[----:B------:R-:W4:Y:S01]  /*17d0*/  @P6 LDG.E R24, desc[UR6][R10.64+0x120] ;  /* 0x000120060a186981 */ /* 0x000f22000c1e1900 */
[----:B------:R-:W-:Y:S02]  /*17e0*/  @P4 LOP3.LUT R9, R9, R16, RZ, 0x3c, !PT ;  /* 0x0000001009094212 */ /* 0x000fe400078e3cff */
[----:B------:R-:W-:Y:S01]  /*17f0*/  @P3 LOP3.LUT R6, R6, R19, RZ, 0x3c, !PT ;  /* 0x0000001306063212 */ /* 0x000fe200078e3cff */
        /* <DEDUP_REMOVED lines=11> */
[----:B------:R-:W4:Y:S04]  /*18b0*/  @P0 LDG.E R23, desc[UR6][R10.64+0x130] ;  /* 0x000130060a170981 */ /* 0x000f28000c1e1900 */
[----:B------:R-:W4:Y:S04]  /*18c0*/  @P0 LDG.E R28, desc[UR6][R10.64+0x13c] ;  /* 0x00013c060a1c0981 */ /* 0x000f28000c1e1900 */
[----:B------:R-:W4:Y:S01]  /*18d0*/  @P0 LDG.E R25, desc[UR6][R10.64+0x138] ;  /* 0x000138060a190981 */ /* 0x000f22000c1e1900 */
[----:B--2---:R-:W-:-:S03]  /*18e0*/  @P5 LOP3.LUT R5, R5, R14, RZ, 0x3c, !PT ;  /* 0x0000000e05055212 */ /* 0x004fc600078e3cff */
[----:B------:R-:W2:Y:S01]  /*18f0*/  @P0 LDG.E R14, desc[UR6][R10.64+0x134] ;  /* 0x000134060a0e0981 */ /* 0x000ea2000c1e1900 */
[----:B------:R-:W-:-:S04]  /*1900*/  UIADD3 UR4, UPT, UPT, UR4, 0x10, URZ ;  /* 0x0000001004047890 */ /* 0x000fc8000fffe0ff */
[----:B------:R-:W-:Y:S01]  /*1910*/  UISETP.NE.AND UP0, UPT, UR4, 0x20, UPT ;  /* 0x000000200400788c */ /* 0x000fe2000bf05270 */
[----:B---3--:R-:W-:Y:S02]  /*1920*/  @P5 LOP3.LUT R7, R7, R18, RZ, 0x3c, !PT ;  /* 0x0000001207075212 */ /* 0x008fe400078e3cff */
[----:B----4-:R-:W-:Y:S02]  /*1930*/  @P5 LOP3.LUT R6, R6, R15, RZ, 0x3c, !PT ;  /* 0x0000000f06065212 */ /* 0x010fe400078e3cff */
[----:B------:R-:W-:Y:S02]  /*1940*/  @P5 LOP3.LUT R8, R8, R17, RZ, 0x3c, !PT ;  /* 0x0000001108085212 */ /* 0x000fe400078e3cff */
[----:B------:R-:W-:Y:S02]  /*1950*/  @P5 LOP3.LUT R9, R9, R20, RZ, 0x3c, !PT ;  /* 0x0000001409095212 */ /* 0x000fe400078e3cff */
[----:B------:R-:W-:Y:S02]  /*1960*/  @P6 LOP3.LUT R7, R7, R24, RZ, 0x3c, !PT ;  /* 0x0000001807076212 */ /* 0x000fe400078e3cff */
[----:B------:R-:W-:-:S02]  /*1970*/  @P6 LOP3.LUT R9, R9, R16, RZ, 0x3c, !PT ;  /* 0x0000001009096212 */ /* 0x000fc400078e3cff */
[----:B------:R-:W-:Y:S02]  /*1980*/  @P6 LOP3.LUT R5, R5, R22, RZ, 0x3c, !PT ;  /* 0x0000001605056212 */ /* 0x000fe400078e3cff */
[----:B------:R-:W-:Y:S02]  /*1990*/  @P6 LOP3.LUT R6, R6, R19, RZ, 0x3c, !PT ;  /* 0x0000001306066212 */ /* 0x000fe400078e3cff */
[----:B------:R-:W-:Y:S02]  /*19a0*/  @P6 LOP3.LUT R8, R8, R21, RZ, 0x3c, !PT ;  /* 0x0000001508086212 */ /* 0x000fe400078e3cff */
[----:B------:R-:W-:Y:S02]  /*19b0*/  @P0 LOP3.LUT R5, R5, R26, RZ, 0x3c, !PT ;  /* 0x0000001a05050212 */ /* 0x000fe400078e3cff */
[----:B------:R-:W-:Y:S02]  /*19c0*/  @P0 LOP3.LUT R6, R6, R23, RZ, 0x3c, !PT ;  /* 0x0000001706060212 */ /* 0x000fe400078e3cff */
[----:B------:R-:W-:-:S02]  /*19d0*/  @P0 LOP3.LUT R9, R9, R28, RZ, 0x3c, !PT ;  /* 0x0000001c09090212 */ /* 0x000fc400078e3cff */
[----:B------:R-:W-:Y:S02]  /*19e0*/  @P0 LOP3.LUT R8, R8, R25, RZ, 0x3c, !PT ;  /* 0x0000001908080212 */ /* 0x000fe400078e3cff */
[----:B--2---:R-:W-:Y:S01]  /*19f0*/  @P0 LOP3.LUT R7, R7, R14, RZ, 0x3c, !PT ;  /* 0x0000000e07070212 */ /* 0x004fe200078e3cff */
[----:B------:R-:W-:Y:S06]  /*1a00*/  BRA.U UP0, `(.L_x_8) ;  /* 0xfffffff500487547 */ /* 0x000fec000b83ffff */
[----:B------:R-:W-:-:S05]  /*1a10*/  VIADD R13, R13, 0x1 ;  /* 0x000000010d0d7836 */ /* 0x000fca0000000000 */
[----:B------:R-:W-:-:S13]  /*1a20*/  ISETP.NE.AND P0, PT, R13, 0x5, PT ;  /* 0x000000050d00780c */ /* 0x000fda0003f05270 */
[----:B------:R-:W-:Y:S05]  /*1a30*/  @P0 BRA `(.L_x_9) ;  /* 0xfffffff400240947 */ /* 0x000fea000383ffff */
[----:B------:R0:W-:Y:S01]  /*1a40*/  STG.E.64 desc[UR6][R2.64+0x18], RZ ;  /* 0x000018ff02007986 */ /* 0x0001e2000c101b06 */
[----:B------:R-:W-:Y:S02]  /*1a50*/  IMAD.MOV.U32 R4, RZ, RZ, RZ ;  /* 0x000000ffff047224 */ /* 0x000fe400078e00ff */
[----:B------:R-:W-:Y:S01]  /*1a60*/  IMAD.MOV.U32 R10, RZ, RZ, 0x2ac75d5f ;  /* 0x2ac75d5fff0a7424 */ /* 0x000fe200078e00ff */
[----:B------:R0:W-:Y:S04]  /*1a70*/  STG.E desc[UR6][R2.64+0x20], RZ ;  /* 0x000020ff02007986 */ /* 0x0001e8000c101906 */
[----:B------:R0:W-:Y:S02]  /*1a80*/  STG.E.64 desc[UR6][R2.64+0x28], RZ ;  /* 0x000028ff02007986 */ /* 0x0001e4000c101b06 */
.L_x_10:
[----:B------:R-:W-:Y:S02]  /*1a90*/  SHF.R.U32.HI R12, RZ, 0x2, R5 ;  /* 0x00000002ff0c7819 */ /* 0x000fe40000011605 */
[----:B------:R-:W-:Y:S02]  /*1aa0*/  SHF.R.U32.HI R13, RZ, 0x2, R6 ;  /* 0x00000002ff0d7819 */ /* 0x000fe40000011606 */
[----:B------:R-:W-:Y:S01]  /*1ab0*/  LOP3.LUT R12, R12, R5, RZ, 0x3c, !PT ;  /* 0x000000050c0c7212 */ /* 0x000fe200078e3cff */
[----:B------:R-:W-:Y:S01]  /*1ac0*/  IMAD.SHL.U32 R5, R9, 0x10, RZ ;  /* 0x0000001009057824 */ /* 0x000fe200078e00ff */
[----:B------:R-:W-:-:S03]  /*1ad0*/  LOP3.LUT R13, R13, R6, RZ, 0x3c, !PT ;  /* 0x000000060d0d7212 */ /* 0x000fc600078e3cff */
[----:B------:R-:W-:-:S05]  /*1ae0*/  IMAD.SHL.U32 R11, R12, 0x2, RZ ;  /* 0x000000020c0b7824 */ /* 0x000fca00078e00ff */
[----:B------:R-:W-:Y:S01]  /*1af0*/  LOP3.LUT R12, R12, R11, R5, 0x96, !PT ;  /* 0x0000000b0c0c7212 */ /* 0x000fe200078e9605 */
[----:B------:R-:W-:-:S03]  /*1b00*/  IMAD.SHL.U32 R5, R13, 0x2, RZ ;  /* 0x000000020d057824 */ /* 0x000fc600078e00ff */
[----:B------:R-:W-:Y:S02]  /*1b10*/  LOP3.LUT R11, R12, R9, RZ, 0x3c, !PT ;  /* 0x000000090c0b7212 */ /* 0x000fe400078e3cff */
[----:B------:R-:W-:-:S03]  /*1b20*/  SHF.R.U32.HI R12, RZ, 0x2, R7 ;  /* 0x00000002ff0c7819 */ /* 0x000fc60000011607 */
[----:B------:R-:W-:Y:S01]  /*1b30*/  IMAD.SHL.U32 R6, R11, 0x10, RZ ;  /* 0x000000100b067824 */ /* 0x000fe200078e00ff */
[----:B------:R-:W-:-:S04]  /*1b40*/  LOP3.LUT R12, R12, R7, RZ, 0x3c, !PT ;  /* 0x000000070c0c7212 */ /* 0x000fc800078e3cff */
[----:B------:R-:W-:Y:S02]  /*1b50*/  LOP3.LUT R6, R13, R5, R6, 0x96, !PT ;  /* 0x000000050d067212 */ /* 0x000fe400078e9606 */
[----:B------:R-:W-:Y:S02]  /*1b60*/  SHF.R.U32.HI R13, RZ, 0x2, R8 ;  /* 0x00000002ff0d7819 */ /* 0x000fe40000011608 */
[----:B------:R-:W-:Y:S01]  /*1b70*/  LOP3.LUT R7, R6, R11, RZ, 0x3c, !PT ;  /* 0x0000000b06077212 */ /* 0x000fe200078e3cff */
[----:B------:R-:W-:Y:S01]  /*1b80*/  IMAD.SHL.U32 R6, R12, 0x2, RZ ;  /* 0x000000020c067824 */ /* 0x000fe200078e00ff */
[----:B------:R-:W-:Y:S02]  /*1b90*/  LOP3.LUT R8, R13, R8, RZ, 0x3c, !PT ;  /* 0x000000080d087212 */ /* 0x000fe400078e3cff */
[--C-:B------:R-:W-:Y:S01]  /*1ba0*/  SHF.R.U32.HI R14, RZ, 0x2, R7.reuse ;  /* 0x00000002ff0e7819 */ /* 0x100fe20000011607 */
[----:B------:R-:W-:Y:S01]  /*1bb0*/  IMAD.SHL.U32 R5, R7, 0x10, RZ ;  /* 0x0000001007057824 */ /* 0x000fe200078e00ff */
[----:B------:R-:W-:-:S02]  /*1bc0*/  IADD3 R15, PT, PT, R10, 0x587c5, R7 ;  /* 0x000587c50a0f7810 */ /* 0x000fc40007ffe007 */
[-C--:B------:R-:W-:Y:S02]  /*1bd0*/  LOP3.LUT R14, R14, R7.reuse, RZ, 0x3c, !PT ;  /* 0x000000070e0e7212 */ /* 0x080fe400078e3cff */
[----:B------:R-:W-:Y:S02]  /*1be0*/  LOP3.LUT R6, R12, R6, R5, 0x96, !PT ;  /* 0x000000060c067212 */ /* 0x000fe400078e9605 */
[----:B------:R-:W-:Y:S02]  /*1bf0*/  SHF.R.U32.HI R12, RZ, 0x2, R9 ;  /* 0x00000002ff0c7819 */ /* 0x000fe40000011609 */
[----:B------:R-:W-:Y:S01]  /*1c00*/  LOP3.LUT R13, R6, R7, RZ, 0x3c, !PT ;  /* 0x00000007060d7212 */ /* 0x000fe200078e3cff */
[----:B------:R-:W-:Y:S01]  /*1c10*/  IMAD.SHL.U32 R6, R8, 0x2, RZ ;  /* 0x0000000208067824 */ /* 0x000fe200078e00ff */
[----:B------:R-:W-:-:S03]  /*1c20*/  LOP3.LUT R12, R12, R9, RZ, 0x3c, !PT ;  /* 0x000000090c0c7212 */ /* 0x000fc600078e3cff */
[----:B------:R-:W-:-:S05]  /*1c30*/  IMAD.SHL.U32 R5, R13, 0x10, RZ ;  /* 0x000000100d057824 */ /* 0x000fca00078e00ff */
[----:B------:R-:W-:Y:S02]  /*1c40*/  LOP3.LUT R6, R8, R6, R5, 0x96, !PT ;  /* 0x0000000608067212 */ /* 0x000fe400078e9605 */
[----:B------:R-:W-:Y:S02]  /*1c50*/  SHF.R.U32.HI R8, RZ, 0x2, R11 ;  /* 0x00000002ff087819 */ /* 0x000fe4000001160b */
[----:B------:R-:W-:Y:S01]  /*1c60*/  LOP3.LUT R5, R6, R13, RZ, 0x3c, !PT ;  /* 0x0000000d06057212 */ /* 0x000fe200078e3cff */
[----:B------:R-:W-:Y:S01]  /*1c70*/  IMAD.SHL.U32 R6, R12, 0x2, RZ ;  /* 0x000000020c067824 */ /* 0x000fe200078e00ff */
[----:B------:R-:W-:Y:S02]  /*1c80*/  LOP3.LUT R8, R8, R11, RZ, 0x3c, !PT ;  /* 0x0000000b08087212 */ /* 0x000fe400078e3cff */
[----:B------:R-:W-:Y:S01]  /*1c90*/  IADD3 R17, PT, PT, R10, 0x10974f, R5 ;  /* 0x0010974f0a117810 */ /* 0x000fe20007ffe005 */
[----:B------:R-:W-:-:S03]  /*1ca0*/  IMAD.SHL.U32 R9, R5, 0x10, RZ ;  /* 0x0000001005097824 */ /* 0x000fc600078e00ff */
[----:B------:R-:W-:Y:S02]  /*1cb0*/  I2FP.F32.U32 R18, R17 ;  /* 0x0000001100127245 */ /* 0x000fe40000201000 */
[----:B------:R-:W-:Y:S01]  /*1cc0*/  LOP3.LUT R6, R12, R6, R9, 0x96, !PT ;  /* 0x000000060c067212 */ /* 0x000fe200078e9609 */
[----:B------:R-:W-:-:S03]  /*1cd0*/  IMAD.SHL.U32 R12, R8, 0x2, RZ ;  /* 0x00000002080c7824 */ /* 0x000fc600078e00ff */
[----:B------:R-:W-:-:S05]  /*1ce0*/  LOP3.LUT R6, R6, R5, RZ, 0x3c, !PT ;  /* 0x0000000506067212 */ /* 0x000fca00078e3cff */
[----:B------:R-:W-:-:S05]  /*1cf0*/  IMAD.SHL.U32 R9, R6, 0x10, RZ ;  /* 0x0000001006097824 */ /* 0x000fca00078e00ff */
[----:B------:R-:W-:Y:S01]  /*1d00*/  LOP3.LUT R9, R8, R12, R9, 0x96, !PT ;  /* 0x0000000c08097212 */ /* 0x000fe200078e9609 */
[----:B------:R-:W-:Y:S01]  /*1d10*/  IMAD.IADD R8, R11, 0x1, R10 ;  /* 0x000000010b087824 */ /* 0x000fe200078e020a */
[----:B------:R-:W-:Y:S01]  /*1d20*/  I2FP.F32.U32 R12, R15 ;  /* 0x0000000f000c7245 */ /* 0x000fe20000201000 */
[----:B------:R-:W-:Y:S01]  /*1d30*/  IMAD.MOV.U32 R11, RZ, RZ, 0x2f800000 ;  /* 0x2f800000ff0b7424 */ /* 0x000fe200078e00ff */
[----:B------:R-:W-:Y:S02]  /*1d40*/  LOP3.LUT R7, R9, R6, RZ, 0x3c, !PT ;  /* 0x0000000609077212 */ /* 0x000fe400078e3cff */
[----:B------:R-:W-:Y:S01]  /*1d50*/  I2FP.F32.U32 R16, R8 ;  /* 0x0000000800107245 */ /* 0x000fe20000201000 */
[----:B------:R-:W-:Y:S02]  /*1d60*/  IMAD.SHL.U32 R8, R14, 0x2, RZ ;  /* 0x000000020e087824 */ /* 0x000fe400078e00ff */
[-C--:B------:R-:W-:Y:S01]  /*1d70*/  FFMA R15, R12, R11.reuse, 1.1641532182693481445e-10 ;  /* 0x2f0000000c0f7423 */ /* 0x080fe2000000000b */
[----:B------:R-:W-:Y:S01]  /*1d80*/  IMAD.SHL.U32 R9, R7, 0x10, RZ ;  /* 0x0000001007097824 */ /* 0x000fe200078e00ff */
[----:B------:R-:W-:Y:S01]  /*1d90*/  SHF.R.U32.HI R12, RZ, 0x2, R13 ;  /* 0x00000002ff0c7819 */ /* 0x000fe2000001160d */
[----:B------:R-:W-:Y:S01]  /*1da0*/  FFMA R16, R16, R11, 1.1641532182693481445e-10 ;  /* 0x2f00000010107423 */ /* 0x000fe2000000000b */
[----:B------:R-:W-:Y:S01]  /*1db0*/  FMUL R15, R15, R15 ;  /* 0x0000000f0f0f7220 */ /* 0x000fe20000400000 */
[----:B------:R-:W-:Y:S01]  /*1dc0*/  FFMA R18, R18, R11, 1.1641532182693481445e-10 ;  /* 0x2f00000012127423 */ /* 0x000fe2000000000b */
[----:B------:R-:W-:-:S02]  /*1dd0*/  LOP3.LUT R8, R14, R8, R9, 0x96, !PT ;  /* 0x000000080e087212 */ /* 0x000fc400078e9609 */
[----:B------:R-:W-:Y:S01]  /*1de0*/  LOP3.LUT R12, R12, R13, RZ, 0x3c, !PT ;  /* 0x0000000d0c0c7212 */ /* 0x000fe200078e3cff */
[----:B------:R-:W-:Y:S01]  /*1df0*/  FFMA R15, R16, R16, R15 ;  /* 0x00000010100f7223 */ /* 0x000fe2000000000f */
[----:B------:R-:W-:Y:S02]  /*1e00*/  LOP3.LUT R8, R8, R7, RZ, 0x3c, !PT ;  /* 0x0000000708087212 */ /* 0x000fe400078e3cff */
[----:B------:R-:W-:Y:S01]  /*1e10*/  IADD3 R14, PT, PT, R10, 0xb0f8a, R13 ;  /* 0x000b0f8a0a0e7810 */ /* 0x000fe20007ffe00d */
[----:B------:R-:W-:Y:S01]  /*1e20*/  IMAD.SHL.U32 R13, R12, 0x2, RZ ;  /* 0x000000020c0d7824 */ /* 0x000fe200078e00ff */
[----:B------:R-:W-:Y:S01]  /*1e30*/  FSETP.GTU.AND P0, PT, R15, 1, PT ;  /* 0x3f8000000f00780b */ /* 0x000fe20003f0c000 */
[----:B------:R-:W-:Y:S01]  /*1e40*/  IMAD.SHL.U32 R9, R8, 0x10, RZ ;  /* 0x0000001008097824 */ /* 0x000fe200078e00ff */
[----:B------:R-:W-:-:S04]  /*1e50*/  I2FP.F32.U32 R14, R14 ;  /* 0x0000000e000e7245 */ /* 0x000fc80000201000 */
[----:B------:R-:W-:Y:S01]  /*1e60*/  LOP3.LUT R9, R12, R13, R9, 0x96, !PT ;  /* 0x0000000d0c097212 */ /* 0x000fe200078e9609 */
[----:B------:R-:W-:Y:S01]  /*1e70*/  FFMA R14, R14, R11, 1.1641532182693481445e-10 ;  /* 0x2f0000000e0e7423 */ /* 0x000fe2000000000b */
[C---:B------:R-:W-:Y:S02]  /*1e80*/  IADD3 R13, PT, PT, R10.reuse, 0x1ba6d9, R7 ;  /* 0x001ba6d90a0d7810 */ /* 0x040fe40007ffe007 */
[----:B------:R-:W-:Y:S02]  /*1e90*/  IADD3 R12, PT, PT, R10, 0x161f14, R6 ;  /* 0x00161f140a0c7810 */ /* 0x000fe40007ffe006 */
[----:B------:R-:W-:Y:S01]  /*1ea0*/  I2FP.F32.U32 R16, R13 ;  /* 0x0000000d00107245 */ /* 0x000fe20000201000 */
[----:B------:R-:W-:Y:S01]  /*1eb0*/  FMUL R13, R18, R18 ;  /* 0x00000012120d7220 */ /* 0x000fe20000400000 */
[----:B------:R-:W-:Y:S02]  /*1ec0*/  LOP3.LUT R9, R9, R8, RZ, 0x3c, !PT ;  /* 0x0000000809097212 */ /* 0x000fe400078e3cff */
[----:B------:R-:W-:Y:S01]  /*1ed0*/  I2FP.F32.U32 R12, R12 ;  /* 0x0000000c000c7245 */ /* 0x000fe20000201000 */
[-C--:B------:R-:W-:Y:S01]  /*1ee0*/  FFMA R16, R16, R11.reuse, 1.1641532182693481445e-10 ;  /* 0x2f00000010107423 */ /* 0x080fe2000000000b */
[----:B------:R-:W-:Y:S01]  /*1ef0*/  IADD3 R17, PT, PT, R10, 0x26b663, R9 ;  /* 0x0026b6630a117810 */ /* 0x000fe20007ffe009 */
[----:B------:R-:W-:Y:S01]  /*1f00*/  FFMA R13, R14, R14, R13 ;  /* 0x0000000e0e0d7223 */ /* 0x000fe2000000000d */
[----:B------:R-:W-:Y:S01]  /*1f10*/  IADD3 R14, PT, PT, R10, 0x212e9e, R8 ;  /* 0x00212e9e0a0e7810 */ /* 0x000fe20007ffe008 */
[----:B------:R-:W-:Y:S01]  /*1f20*/  FFMA R12, R12, R11, 1.1641532182693481445e-10 ;  /* 0x2f0000000c0c7423 */ /* 0x000fe2000000000b */
[----:B------:R-:W-:Y:S01]  /*1f30*/  FMUL R15, R16, R16 ;  /* 0x00000010100f7220 */ /* 0x000fe20000400000 */
[----:B------:R-:W-:Y:S01]  /*1f40*/  I2FP.F32.U32 R16, R17 ;  /* 0x0000001100107245 */ /* 0x000fe20000201000 */
[----:B------:R-:W-:Y:S01]  /*1f50*/  VIADD R10, R10, 0x2c3e28 ;  /* 0x002c3e280a0a7836 */ /* 0x000fe20000000000 */
[----:B------:R-:W-:Y:S01]  /*1f60*/  FSETP.GTU.AND P1, PT, R13, 1, PT ;  /* 0x3f8000000d00780b */ /* 0x000fe20003f2c000 */
[----:B------:R-:W-:Y:S01]  /*1f70*/  FFMA R15, R12, R12, R15 ;  /* 0x0000000c0c0f7223 */ /* 0x000fe2000000000f */
[----:B------:R-:W-:Y:S01]  /*1f80*/  I2FP.F32.U32 R14, R14 ;  /* 0x0000000e000e7245 */ /* 0x000fe20000201000 */
[----:B------:R-:W-:-:S02]  /*1f90*/  VIADD R13, R4, 0x1 ;  /* 0x00000001040d7836 */ /* 0x000fc40000000000 */
[-C--:B------:R-:W-:Y:S01]  /*1fa0*/  FFMA R16, R16, R11.reuse, 1.1641532182693481445e-10 ;  /* 0x2f00000010107423 */ /* 0x080fe2000000000b */
[----:B------:R-:W-:Y:S01]  /*1fb0*/  @P0 IMAD.MOV R13, RZ, RZ, R4 ;  /* 0x000000ffff0d0224 */ /* 0x000fe200078e0204 */
[----:B------:R-:W-:Y:S01]  /*1fc0*/  FSETP.GTU.AND P0, PT, R15, 1, PT ;  /* 0x3f8000000f00780b */ /* 0x000fe20003f0c000 */
[----:B------:R-:W-:Y:S01]  /*1fd0*/  FFMA R14, R14, R11, 1.1641532182693481445e-10 ;  /* 0x2f0000000e0e7423 */ /* 0x000fe2000000000b */
[----:B------:R-:W-:Y:S01]  /*1fe0*/  FMUL R11, R16, R16 ;  /* 0x00000010100b7220 */ /* 0x000fe20000400000 */
[----:B------:R-:W-:-:S03]  /*1ff0*/  VIADD R4, R13, 0x1 ;  /* 0x000000010d047836 */ /* 0x000fc60000000000 */
[----:B------:R-:W-:Y:S01]  /*2000*/  FFMA R11, R14, R14, R11 ;  /* 0x0000000e0e0b7223 */ /* 0x000fe2000000000b */
[----:B------:R-:W-:-:S04]  /*2010*/  @P1 IMAD.MOV R4, RZ, RZ, R13 ;  /* 0x000000ffff041224 */ /* 0x000fc800078e020d */
[----:B------:R-:W-:Y:S01]  /*2020*/  FSETP.GTU.AND P1, PT, R11, 1, PT ;  /* 0x3f8000000b00780b */ /* 0x000fe20003f2c000 */
[----:B------:R-:W-:Y:S02]  /*2030*/  VIADD R11, R4, 0x1 ;  /* 0x00000001040b7836 */ /* 0x000fe40000000000 */
[----:B------:R-:W-:Y:S01]  /*2040*/  @P0 IMAD.MOV R11, RZ, RZ, R4 ;  /* 0x000000ffff0b0224 */ /* 0x000fe200078e0204 */
[----:B------:R-:W-:-:S03]  /*2050*/  ISETP.NE.AND P0, PT, R10, 0x5705855f, PT ;  /* 0x5705855f0a00780c */ /* 0x000fc60003f05270 */
[----:B------:R-:W-:-:S06]  /*2060*/  VIADD R4, R11, 0x1 ;  /* 0x000000010b047836 */ /* 0x000fcc0000000000 */
[----:B------:R-:W-:-:S04]  /*2070*/  @P1 IMAD.MOV R4, RZ, RZ, R11 ;  /* 0x000000ffff041224 */ /* 0x000fc800078e020b */
[----:B------:R-:W-:Y:S05]  /*2080*/  @P0 BRA `(.L_x_10) ;  /* 0xfffffff800800947 */ /* 0x000fea000383ffff */
[----:B------:R-:W1:Y:S01]  /*2090*/  LDCU.64 UR4, c[0x0][0x380] ;  /* 0x00007000ff0477ac */ /* 0x000e620008000a00 */
[----:B------:R-:W-:Y:S01]  /*20a0*/  I2FP.F32.U32 R4, R4 ;  /* 0x0000000400047245 */ /* 0x000fe20000201000 */
[----:B------:R-:W-:Y:S04]  /*20b0*/  STG.E.64 desc[UR6][R2.64+0x8], R6 ;  /* 0x0000080602007986 */ /* 0x000fe8000c101b06 */
[----:B------:R-:W-:Y:S01]  /*20c0*/  FMUL R12, R4, 4 ;  /* 0x40800000040c7820 */ /* 0x000fe20000400000 */
[----:B------:R-:W-:Y:S01]  /*20d0*/  IMAD.MOV.U32 R4, RZ, RZ, 0x56fffd9a ;  /* 0x56fffd9aff047424 */ /* 0x000fe200078e00ff */
[----:B------:R-:W-:Y:S02]  /*20e0*/  STG.E.64 desc[UR6][R2.64+0x10], R8 ;  /* 0x0000100802007986 */ /* 0x000fe4000c101b06 */
[----:B------:R-:W-:-:S02]  /*20f0*/  FMUL R13, R12, 0.0009765625 ;  /* 0x3a8000000c0d7820 */ /* 0x000fc40000400000 */
[----:B------:R-:W-:Y:S01]  /*2100*/  STG.E.64 desc[UR6][R2.64], R4 ;  /* 0x0000000402007986 */ /* 0x000fe2000c101b06 */
[----:B-1----:R-:W-:-:S04]  /*2110*/  LEA R10, P0, R0, UR4, 0x2 ;  /* 0x00000004000a7c11 */ /* 0x002fc8000f8010ff */
[----:B------:R-:W-:-:S05]  /*2120*/  LEA.HI.X R11, R0, UR5, RZ, 0x2, P0 ;  /* 0x00000005000b7c11 */ /* 0x000fca00080f14ff */
[----:B------:R-:W-:Y:S01]  /*2130*/  STG.E desc[UR6][R10.64], R13 ;  /* 0x0000000d0a007986 */ /* 0x000fe2000c101906 */
[----:B------:R-:W-:Y:S05]  /*2140*/  EXIT ;  /* 0x000000000000794d */ /* 0x000fea0003800000 */
.L_x_11:
[----:B------:R-:W-:-:S00]  /*2150*/  BRA `(.L_x_11) ;  /* 0xfffffffc00fc7947 */ /* 0x000fc0000383ffff */
[----:B------:R-:W-:-:S00]  /*2160*/  NOP ;  /* 0x0000000000007918 */ /* 0x000fc00000000000 */
        /* <DEDUP_REMOVED lines=9> */
.L_x_12:


//--------------------- .nv.global.init           --------------------------
	.section	.nv.global.init,"aw",@progbits
	.align	4
.nv.global.init:
	.type		mrg32k3aM1SubSeq,@object
	.size		mrg32k3aM1SubSeq,(mrg32k3aM2SubSeq - mrg32k3aM1SubSeq)
mrg32k3aM1SubSeq:
        /*0000*/ 	.byte	0x0b, 0xcc, 0xee, 0x04, 0x73, 0x29, 0x8b, 0x6f, 0xf6, 0x53, 0x03, 0xf6, 0x23, 0xf6, 0xea, 0xda
        /* <DEDUP_REMOVED lines=125> */
	.type		mrg32k3aM2SubSeq,@object
	.size		mrg32k3aM2SubSeq,(mrg32k3aM1 - mrg32k3aM2SubSeq)
mrg32k3aM2SubSeq:
        /* <DEDUP_REMOVED lines=126> */
	.type		mrg32k3aM1,@object
	.size		mrg32k3aM1,(mrg32k3aM1Seq - mrg32k3aM1)
mrg32k3aM1:
        /* <DEDUP_REMOVED lines=144> */
	.type		mrg32k3aM1Seq,@object
	.size		mrg32k3aM1Seq,(mrg32k3aM2 - mrg32k3aM1Seq)
mrg32k3aM1Seq:
        /* <DEDUP_REMOVED lines=144> */
	.type		mrg32k3aM2,@object
	.size		mrg32k3aM2,(mrg32k3aM2Seq - mrg32k3aM2)
mrg32k3aM2:
        /* <DEDUP_REMOVED lines=144> */
	.type		mrg32k3aM2Seq,@object
	.size		mrg32k3aM2Seq,(precalc_xorwow_matrix - mrg32k3aM2Seq)
mrg32k3aM2Seq:
        /* <DEDUP_REMOVED lines=144> */
	.type		precalc_xorwow_matrix,@object
	.size		precalc_xorwow_matrix,(precalc_xorwow_offset_matrix - precalc_xorwow_matrix)
precalc_xorwow_matrix:
        /* <DEDUP_REMOVED lines=6400> */
	.type		precalc_xorwow_offset_matrix,@object
	.size		precalc_xorwow_offset_matrix,(.L_1 - precalc_xorwow_offset_matrix)
precalc_xorwow_offset_matrix:
        /* <DEDUP_REMOVED lines=6400> */
.L_1:


//--------------------- .nv.shared.reserved.0     --------------------------
	.section	.nv.shared.reserved.0,"aw",@nobits
	.weak		__nv_reservedSMEM_offset_0_alias
	.size		__nv_reservedSMEM_offset_0_alias, 0, 64
	.other		__nv_reservedSMEM_offset_0_alias,@"STO_CUDA_RESERVED_SHARED STV_DEFAULT"
__nv_reservedSMEM_offset_0_alias:
	.zero		0
	.zero		64


//--------------------- .nv.constant0._Z13pi_estimationPfP17curandStateXORWOW --------------------------
	.section	.nv.constant0._Z13pi_estimationPfP17curandStateXORWOW,"a",@progbits
	.sectionflags	@""
	.align	4
.nv.constant0._Z13pi_estimationPfP17curandStateXORWOW:
	.zero		912


//--------------------- SYMBOLS --------------------------

	.type		.nv.reservedSmem.offset0,@object
	.size		.nv.reservedSmem.offset0,0x4
